//
// Generated by NVIDIA NVVM Compiler
//
// Compiler Build ID: CL-36424714
// Cuda compilation tools, release 13.0, V13.0.88
// Based on NVVM 20.0.0
//

.version 9.0
.target sm_100
.address_size 64

	// .globl	_Z25assign_pts_to_box3d_stackiiiPKiPKfS2_Pi
.global .align 4 .b8 __cudart_i2opi_f[24] = {65, 144, 67, 60, 153, 149, 98, 219, 192, 221, 52, 245, 209, 87, 39, 252, 41, 21, 68, 78, 110, 131, 249, 162};

.visible .entry _Z25assign_pts_to_box3d_stackiiiPKiPKfS2_Pi(
	.param .u32 _Z25assign_pts_to_box3d_stackiiiPKiPKfS2_Pi_param_0,
	.param .u32 _Z25assign_pts_to_box3d_stackiiiPKiPKfS2_Pi_param_1,
	.param .u32 _Z25assign_pts_to_box3d_stackiiiPKiPKfS2_Pi_param_2,
	.param .u64 .ptr .align 1 _Z25assign_pts_to_box3d_stackiiiPKiPKfS2_Pi_param_3,
	.param .u64 .ptr .align 1 _Z25assign_pts_to_box3d_stackiiiPKiPKfS2_Pi_param_4,
	.param .u64 .ptr .align 1 _Z25assign_pts_to_box3d_stackiiiPKiPKfS2_Pi_param_5,
	.param .u64 .ptr .align 1 _Z25assign_pts_to_box3d_stackiiiPKiPKfS2_Pi_param_6
)
{
	.local .align 4 .b8 	__local_depot0[28];
	.reg .b64 	%SP;
	.reg .b64 	%SPL;
	.reg .pred 	%p<24>;
	.reg .b32 	%r<96>;
	.reg .b32 	%f<70>;
	.reg .b64 	%rd<55>;
	.reg .b64 	%fd<14>;

	mov.u64 	%SPL, __local_depot0;
	ld.param.u32 	%r33, [_Z25assign_pts_to_box3d_stackiiiPKiPKfS2_Pi_param_1];
	ld.param.u32 	%r32, [_Z25assign_pts_to_box3d_stackiiiPKiPKfS2_Pi_param_2];
	ld.param.u64 	%rd23, [_Z25assign_pts_to_box3d_stackiiiPKiPKfS2_Pi_param_3];
	ld.param.u64 	%rd20, [_Z25assign_pts_to_box3d_stackiiiPKiPKfS2_Pi_param_4];
	ld.param.u64 	%rd21, [_Z25assign_pts_to_box3d_stackiiiPKiPKfS2_Pi_param_5];
	ld.param.u64 	%rd22, [_Z25assign_pts_to_box3d_stackiiiPKiPKfS2_Pi_param_6];
	cvta.to.global.u64 	%rd1, %rd23;
	add.u64 	%rd2, %SPL, 0;
	mov.u32 	%r34, %ctaid.x;
	mov.u32 	%r35, %ntid.x;
	mov.u32 	%r36, %tid.x;
	mad.lo.s32 	%r1, %r34, %r35, %r36;
	mov.u32 	%r2, %ctaid.y;
	setp.ge.s32 	%p1, %r1, %r33;
	setp.ge.s32 	%p2, %r2, %r32;
	or.pred  	%p3, %p1, %p2;
	@%p3 bra 	$L__BB0_20;
	cvta.to.global.u64 	%rd25, %rd22;
	cvta.to.global.u64 	%rd26, %rd20;
	cvta.to.global.u64 	%rd27, %rd21;
	mul.wide.s32 	%rd28, %r1, 4;
	add.s64 	%rd29, %rd1, %rd28;
	ld.global.u32 	%r38, [%rd29];
	mad.lo.s32 	%r39, %r32, %r1, %r2;
	mul.wide.s32 	%rd30, %r39, 4;
	add.s64 	%rd3, %rd25, %rd30;
	mov.b32 	%r95, 0;
	st.global.u32 	[%rd3], %r95;
	mad.lo.s32 	%r40, %r38, %r32, %r2;
	mul.lo.s32 	%r41, %r40, 7;
	mul.lo.s32 	%r42, %r1, 3;
	mul.wide.s32 	%rd31, %r42, 4;
	add.s64 	%rd4, %rd26, %rd31;
	mul.wide.s32 	%rd32, %r41, 4;
	add.s64 	%rd5, %rd27, %rd32;
	ld.global.f32 	%f15, [%rd4+8];
	ld.global.f32 	%f16, [%rd5+8];
	ld.global.f32 	%f17, [%rd5+20];
	sub.f32 	%f18, %f15, %f16;
	abs.f32 	%f19, %f18;
	cvt.f64.f32 	%fd1, %f19;
	cvt.f64.f32 	%fd2, %f17;
	mul.f64 	%fd3, %fd2, 0d3FE0000000000000;
	setp.lt.f64 	%p4, %fd3, %fd1;
	@%p4 bra 	$L__BB0_19;
	ld.global.f32 	%f20, [%rd5+24];
	ld.global.f32 	%f1, [%rd5+16];
	ld.global.f32 	%f2, [%rd5+12];
	ld.global.f32 	%f21, [%rd5+4];
	ld.global.f32 	%f22, [%rd5];
	ld.global.f32 	%f23, [%rd4+4];
	ld.global.f32 	%f24, [%rd4];
	sub.f32 	%f3, %f24, %f22;
	sub.f32 	%f4, %f23, %f21;
	neg.f32 	%f5, %f20;
	mul.f32 	%f25, %f20, 0fBF22F983;
	cvt.rni.s32.f32 	%r94, %f25;
	cvt.rn.f32.s32 	%f26, %r94;
	fma.rn.f32 	%f27, %f26, 0fBFC90FDA, %f5;
	fma.rn.f32 	%f28, %f26, 0fB3A22168, %f27;
	fma.rn.f32 	%f69, %f26, 0fA7C234C5, %f28;
	abs.f32 	%f7, %f5;
	setp.ltu.f32 	%p5, %f7, 0f47CE4780;
	mov.u32 	%r90, %r94;
	mov.f32 	%f68, %f69;
	@%p5 bra 	$L__BB0_10;
	setp.neu.f32 	%p6, %f7, 0f7F800000;
	@%p6 bra 	$L__BB0_5;
	mov.f32 	%f31, 0f00000000;
	mul.rn.f32 	%f68, %f5, %f31;
	mov.b32 	%r90, 0;
	bra.uni 	$L__BB0_10;
$L__BB0_5:
	mov.b32 	%r4, %f5;
	shl.b32 	%r44, %r4, 8;
	or.b32  	%r5, %r44, -2147483648;
	mov.b64 	%rd51, 0;
	mov.b32 	%r87, 0;
	mov.u64 	%rd49, __cudart_i2opi_f;
	mov.u64 	%rd50, %rd2;
$L__BB0_6:
	.pragma "nounroll";
	ld.global.nc.u32 	%r45, [%rd49];
	mad.wide.u32 	%rd35, %r45, %r5, %rd51;
	shr.u64 	%rd51, %rd35, 32;
	st.local.u32 	[%rd50], %rd35;
	add.s32 	%r87, %r87, 1;
	add.s64 	%rd50, %rd50, 4;
	add.s64 	%rd49, %rd49, 4;
	setp.ne.s32 	%p7, %r87, 6;
	@%p7 bra 	$L__BB0_6;
	shr.u32 	%r46, %r4, 23;
	st.local.u32 	[%rd2+24], %rd51;
	and.b32  	%r8, %r46, 31;
	and.b32  	%r47, %r46, 224;
	add.s32 	%r48, %r47, -128;
	shr.u32 	%r49, %r48, 5;
	mul.wide.u32 	%rd36, %r49, 4;
	sub.s64 	%rd12, %rd2, %rd36;
	ld.local.u32 	%r88, [%rd12+24];
	ld.local.u32 	%r89, [%rd12+20];
	setp.eq.s32 	%p8, %r8, 0;
	@%p8 bra 	$L__BB0_9;
	shf.l.wrap.b32 	%r88, %r89, %r88, %r8;
	ld.local.u32 	%r50, [%rd12+16];
	shf.l.wrap.b32 	%r89, %r50, %r89, %r8;
$L__BB0_9:
	shr.u32 	%r51, %r88, 30;
	shf.l.wrap.b32 	%r52, %r89, %r88, 2;
	shl.b32 	%r53, %r89, 2;
	shr.u32 	%r54, %r52, 31;
	add.s32 	%r55, %r54, %r51;
	neg.s32 	%r56, %r55;
	setp.lt.s32 	%p9, %r4, 0;
	selp.b32 	%r90, %r56, %r55, %p9;
	xor.b32  	%r57, %r52, %r4;
	shr.s32 	%r58, %r52, 31;
	xor.b32  	%r59, %r58, %r52;
	xor.b32  	%r60, %r58, %r53;
	cvt.u64.u32 	%rd37, %r59;
	shl.b64 	%rd38, %rd37, 32;
	cvt.u64.u32 	%rd39, %r60;
	or.b64  	%rd40, %rd38, %rd39;
	cvt.rn.f64.s64 	%fd4, %rd40;
	mul.f64 	%fd5, %fd4, 0d3BF921FB54442D19;
	cvt.rn.f32.f64 	%f29, %fd5;
	neg.f32 	%f30, %f29;
	setp.lt.s32 	%p10, %r57, 0;
	selp.f32 	%f68, %f30, %f29, %p10;
$L__BB0_10:
	setp.ltu.f32 	%p11, %f7, 0f47CE4780;
	add.s32 	%r62, %r90, 1;
	mul.rn.f32 	%f32, %f68, %f68;
	and.b32  	%r63, %r90, 1;
	setp.eq.b32 	%p12, %r63, 1;
	selp.f32 	%f33, %f68, 0f3F800000, %p12;
	fma.rn.f32 	%f34, %f32, %f33, 0f00000000;
	fma.rn.f32 	%f35, %f32, 0f37CBAC00, 0fBAB607ED;
	selp.f32 	%f36, 0fB94D4153, %f35, %p12;
	selp.f32 	%f37, 0f3C0885E4, 0f3D2AAABB, %p12;
	fma.rn.f32 	%f38, %f36, %f32, %f37;
	selp.f32 	%f39, 0fBE2AAAA8, 0fBEFFFFFF, %p12;
	fma.rn.f32 	%f40, %f38, %f32, %f39;
	fma.rn.f32 	%f41, %f40, %f34, %f33;
	and.b32  	%r64, %r62, 2;
	setp.eq.s32 	%p13, %r64, 0;
	mov.f32 	%f42, 0f00000000;
	sub.f32 	%f43, %f42, %f41;
	selp.f32 	%f11, %f41, %f43, %p13;
	@%p11 bra 	$L__BB0_18;
	setp.neu.f32 	%p14, %f7, 0f7F800000;
	@%p14 bra 	$L__BB0_13;
	mov.f32 	%f46, 0f00000000;
	mul.rn.f32 	%f69, %f5, %f46;
	mov.b32 	%r94, 0;
	bra.uni 	$L__BB0_18;
$L__BB0_13:
	mov.b32 	%r17, %f5;
	shl.b32 	%r66, %r17, 8;
	or.b32  	%r18, %r66, -2147483648;
	mov.b64 	%rd54, 0;
	mov.b32 	%r91, 0;
	mov.u64 	%rd52, __cudart_i2opi_f;
	mov.u64 	%rd53, %rd2;
$L__BB0_14:
	.pragma "nounroll";
	ld.global.nc.u32 	%r67, [%rd52];
	mad.wide.u32 	%rd43, %r67, %r18, %rd54;
	shr.u64 	%rd54, %rd43, 32;
	st.local.u32 	[%rd53], %rd43;
	add.s32 	%r91, %r91, 1;
	add.s64 	%rd53, %rd53, 4;
	add.s64 	%rd52, %rd52, 4;
	setp.ne.s32 	%p15, %r91, 6;
	@%p15 bra 	$L__BB0_14;
	shr.u32 	%r68, %r17, 23;
	st.local.u32 	[%rd2+24], %rd54;
	and.b32  	%r21, %r68, 31;
	and.b32  	%r69, %r68, 224;
	add.s32 	%r70, %r69, -128;
	shr.u32 	%r71, %r70, 5;
	mul.wide.u32 	%rd44, %r71, 4;
	sub.s64 	%rd19, %rd2, %rd44;
	ld.local.u32 	%r92, [%rd19+24];
	ld.local.u32 	%r93, [%rd19+20];
	setp.eq.s32 	%p16, %r21, 0;
	@%p16 bra 	$L__BB0_17;
	shf.l.wrap.b32 	%r92, %r93, %r92, %r21;
	ld.local.u32 	%r72, [%rd19+16];
	shf.l.wrap.b32 	%r93, %r72, %r93, %r21;
$L__BB0_17:
	shr.u32 	%r73, %r92, 30;
	shf.l.wrap.b32 	%r74, %r93, %r92, 2;
	shl.b32 	%r75, %r93, 2;
	shr.u32 	%r76, %r74, 31;
	add.s32 	%r77, %r76, %r73;
	neg.s32 	%r78, %r77;
	setp.lt.s32 	%p17, %r17, 0;
	selp.b32 	%r94, %r78, %r77, %p17;
	xor.b32  	%r79, %r74, %r17;
	shr.s32 	%r80, %r74, 31;
	xor.b32  	%r81, %r80, %r74;
	xor.b32  	%r82, %r80, %r75;
	cvt.u64.u32 	%rd45, %r81;
	shl.b64 	%rd46, %rd45, 32;
	cvt.u64.u32 	%rd47, %r82;
	or.b64  	%rd48, %rd46, %rd47;
	cvt.rn.f64.s64 	%fd6, %rd48;
	mul.f64 	%fd7, %fd6, 0d3BF921FB54442D19;
	cvt.rn.f32.f64 	%f44, %fd7;
	neg.f32 	%f45, %f44;
	setp.lt.s32 	%p18, %r79, 0;
	selp.f32 	%f69, %f45, %f44, %p18;
$L__BB0_18:
	mul.rn.f32 	%f47, %f69, %f69;
	and.b32  	%r84, %r94, 1;
	setp.eq.b32 	%p19, %r84, 1;
	selp.f32 	%f48, 0f3F800000, %f69, %p19;
	fma.rn.f32 	%f49, %f47, %f48, 0f00000000;
	fma.rn.f32 	%f50, %f47, 0f37CBAC00, 0fBAB607ED;
	selp.f32 	%f51, %f50, 0fB94D4153, %p19;
	selp.f32 	%f52, 0f3D2AAABB, 0f3C0885E4, %p19;
	fma.rn.f32 	%f53, %f51, %f47, %f52;
	selp.f32 	%f54, 0fBEFFFFFF, 0fBE2AAAA8, %p19;
	fma.rn.f32 	%f55, %f53, %f47, %f54;
	fma.rn.f32 	%f56, %f55, %f49, %f48;
	and.b32  	%r85, %r94, 2;
	setp.eq.s32 	%p20, %r85, 0;
	mov.f32 	%f57, 0f00000000;
	sub.f32 	%f58, %f57, %f56;
	selp.f32 	%f59, %f56, %f58, %p20;
	mul.f32 	%f60, %f3, %f11;
	mul.f32 	%f61, %f4, %f59;
	sub.f32 	%f62, %f60, %f61;
	mul.f32 	%f63, %f3, %f59;
	fma.rn.f32 	%f64, %f4, %f11, %f63;
	abs.f32 	%f65, %f62;
	cvt.f64.f32 	%fd8, %f65;
	cvt.f64.f32 	%fd9, %f2;
	fma.rn.f64 	%fd10, %fd9, 0d3FE0000000000000, 0d3EE4F8B580000000;
	setp.gt.f64 	%p21, %fd10, %fd8;
	abs.f32 	%f66, %f64;
	cvt.f64.f32 	%fd11, %f66;
	cvt.f64.f32 	%fd12, %f1;
	fma.rn.f64 	%fd13, %fd12, 0d3FE0000000000000, 0d3EE4F8B580000000;
	setp.gt.f64 	%p22, %fd13, %fd11;
	and.pred  	%p23, %p21, %p22;
	selp.u32 	%r86, 1, 0, %p23;
	cvt.rn.f32.u32 	%f67, %r86;
	cvt.rzi.s32.f32 	%r95, %f67;
$L__BB0_19:
	st.global.u32 	[%rd3], %r95;
$L__BB0_20:
	ret;

}
	// .globl	_Z20get_pooled_idx_stackiiiiPKiS0_PiS1_S1_
.visible .entry _Z20get_pooled_idx_stackiiiiPKiS0_PiS1_S1_(
	.param .u32 _Z20get_pooled_idx_stackiiiiPKiS0_PiS1_S1__param_0,
	.param .u32 _Z20get_pooled_idx_stackiiiiPKiS0_PiS1_S1__param_1,
	.param .u32 _Z20get_pooled_idx_stackiiiiPKiS0_PiS1_S1__param_2,
	.param .u32 _Z20get_pooled_idx_stackiiiiPKiS0_PiS1_S1__param_3,
	.param .u64 .ptr .align 1 _Z20get_pooled_idx_stackiiiiPKiS0_PiS1_S1__param_4,
	.param .u64 .ptr .align 1 _Z20get_pooled_idx_stackiiiiPKiS0_PiS1_S1__param_5,
	.param .u64 .ptr .align 1 _Z20get_pooled_idx_stackiiiiPKiS0_PiS1_S1__param_6,
	.param .u64 .ptr .align 1 _Z20get_pooled_idx_stackiiiiPKiS0_PiS1_S1__param_7,
	.param .u64 .ptr .align 1 _Z20get_pooled_idx_stackiiiiPKiS0_PiS1_S1__param_8
)
{
	.reg .pred 	%p<25>;
	.reg .b32 	%r<167>;
	.reg .b64 	%rd<45>;

	ld.param.u32 	%r56, [_Z20get_pooled_idx_stackiiiiPKiS0_PiS1_S1__param_2];
	ld.param.u32 	%r57, [_Z20get_pooled_idx_stackiiiiPKiS0_PiS1_S1__param_3];
	ld.param.u64 	%rd16, [_Z20get_pooled_idx_stackiiiiPKiS0_PiS1_S1__param_4];
	ld.param.u64 	%rd13, [_Z20get_pooled_idx_stackiiiiPKiS0_PiS1_S1__param_5];
	ld.param.u64 	%rd17, [_Z20get_pooled_idx_stackiiiiPKiS0_PiS1_S1__param_6];
	ld.param.u64 	%rd14, [_Z20get_pooled_idx_stackiiiiPKiS0_PiS1_S1__param_7];
	ld.param.u64 	%rd15, [_Z20get_pooled_idx_stackiiiiPKiS0_PiS1_S1__param_8];
	cvta.to.global.u64 	%rd1, %rd17;
	cvta.to.global.u64 	%rd2, %rd16;
	mov.u32 	%r58, %ctaid.x;
	mov.u32 	%r59, %ntid.x;
	mov.u32 	%r60, %tid.x;
	mad.lo.s32 	%r1, %r58, %r59, %r60;
	setp.ge.s32 	%p1, %r1, %r56;
	@%p1 bra 	$L__BB1_34;
	mov.u32 	%r2, %ctaid.y;
	setp.eq.s32 	%p2, %r2, 0;
	mov.b32 	%r156, 0;
	@%p2 bra 	$L__BB1_14;
	and.b32  	%r3, %r2, 15;
	setp.lt.u32 	%p3, %r2, 16;
	mov.b32 	%r149, 0;
	mov.u32 	%r156, %r149;
	@%p3 bra 	$L__BB1_5;
	and.b32  	%r149, %r2, 65520;
	neg.s32 	%r143, %r149;
	add.s64 	%rd43, %rd2, 32;
	mov.b32 	%r156, 0;
$L__BB1_4:
	.pragma "nounroll";
	ld.global.u32 	%r65, [%rd43+-32];
	add.s32 	%r66, %r65, %r156;
	ld.global.u32 	%r67, [%rd43+-28];
	add.s32 	%r68, %r67, %r66;
	ld.global.u32 	%r69, [%rd43+-24];
	add.s32 	%r70, %r69, %r68;
	ld.global.u32 	%r71, [%rd43+-20];
	add.s32 	%r72, %r71, %r70;
	ld.global.u32 	%r73, [%rd43+-16];
	add.s32 	%r74, %r73, %r72;
	ld.global.u32 	%r75, [%rd43+-12];
	add.s32 	%r76, %r75, %r74;
	ld.global.u32 	%r77, [%rd43+-8];
	add.s32 	%r78, %r77, %r76;
	ld.global.u32 	%r79, [%rd43+-4];
	add.s32 	%r80, %r79, %r78;
	ld.global.u32 	%r81, [%rd43];
	add.s32 	%r82, %r81, %r80;
	ld.global.u32 	%r83, [%rd43+4];
	add.s32 	%r84, %r83, %r82;
	ld.global.u32 	%r85, [%rd43+8];
	add.s32 	%r86, %r85, %r84;
	ld.global.u32 	%r87, [%rd43+12];
	add.s32 	%r88, %r87, %r86;
	ld.global.u32 	%r89, [%rd43+16];
	add.s32 	%r90, %r89, %r88;
	ld.global.u32 	%r91, [%rd43+20];
	add.s32 	%r92, %r91, %r90;
	ld.global.u32 	%r93, [%rd43+24];
	add.s32 	%r94, %r93, %r92;
	ld.global.u32 	%r95, [%rd43+28];
	add.s32 	%r156, %r95, %r94;
	add.s32 	%r143, %r143, 16;
	add.s64 	%rd43, %rd43, 64;
	setp.ne.s32 	%p4, %r143, 0;
	@%p4 bra 	$L__BB1_4;
$L__BB1_5:
	setp.eq.s32 	%p5, %r3, 0;
	@%p5 bra 	$L__BB1_14;
	and.b32  	%r13, %r2, 7;
	setp.lt.u32 	%p6, %r3, 8;
	@%p6 bra 	$L__BB1_8;
	mul.wide.u32 	%rd18, %r149, 4;
	add.s64 	%rd19, %rd2, %rd18;
	ld.global.u32 	%r97, [%rd19];
	add.s32 	%r98, %r97, %r156;
	ld.global.u32 	%r99, [%rd19+4];
	add.s32 	%r100, %r99, %r98;
	ld.global.u32 	%r101, [%rd19+8];
	add.s32 	%r102, %r101, %r100;
	ld.global.u32 	%r103, [%rd19+12];
	add.s32 	%r104, %r103, %r102;
	ld.global.u32 	%r105, [%rd19+16];
	add.s32 	%r106, %r105, %r104;
	ld.global.u32 	%r107, [%rd19+20];
	add.s32 	%r108, %r107, %r106;
	ld.global.u32 	%r109, [%rd19+24];
	add.s32 	%r110, %r109, %r108;
	ld.global.u32 	%r111, [%rd19+28];
	add.s32 	%r156, %r111, %r110;
	add.s32 	%r149, %r149, 8;
$L__BB1_8:
	setp.eq.s32 	%p7, %r13, 0;
	@%p7 bra 	$L__BB1_14;
	and.b32  	%r19, %r2, 3;
	setp.lt.u32 	%p8, %r13, 4;
	@%p8 bra 	$L__BB1_11;
	mul.wide.u32 	%rd20, %r149, 4;
	add.s64 	%rd21, %rd2, %rd20;
	ld.global.u32 	%r113, [%rd21];
	add.s32 	%r114, %r113, %r156;
	ld.global.u32 	%r115, [%rd21+4];
	add.s32 	%r116, %r115, %r114;
	ld.global.u32 	%r117, [%rd21+8];
	add.s32 	%r118, %r117, %r116;
	ld.global.u32 	%r119, [%rd21+12];
	add.s32 	%r156, %r119, %r118;
	add.s32 	%r149, %r149, 4;
$L__BB1_11:
	setp.eq.s32 	%p9, %r19, 0;
	@%p9 bra 	$L__BB1_14;
	mul.wide.u32 	%rd22, %r149, 4;
	add.s64 	%rd44, %rd2, %rd22;
	neg.s32 	%r154, %r19;
$L__BB1_13:
	.pragma "nounroll";
	ld.global.u32 	%r120, [%rd44];
	add.s32 	%r156, %r120, %r156;
	add.s64 	%rd44, %rd44, 4;
	add.s32 	%r154, %r154, 1;
	setp.ne.s32 	%p10, %r154, 0;
	@%p10 bra 	$L__BB1_13;
$L__BB1_14:
	mul.wide.u32 	%rd23, %r2, 4;
	add.s64 	%rd24, %rd2, %rd23;
	ld.global.u32 	%r31, [%rd24];
	setp.lt.s32 	%p11, %r31, 1;
	mov.b32 	%r160, 0;
	@%p11 bra 	$L__BB1_20;
	mad.lo.s32 	%r123, %r56, %r2, %r1;
	mul.lo.s32 	%r32, %r123, %r57;
	cvta.to.global.u64 	%rd9, %rd13;
	cvta.to.global.u64 	%rd10, %rd15;
	mul.lo.s32 	%r124, %r156, %r56;
	cvt.s64.s32 	%rd11, %r124;
	mov.b32 	%r157, 0;
	mov.u32 	%r160, %r157;
$L__BB1_16:
	mad.lo.s32 	%r125, %r157, %r56, %r1;
	cvt.s64.s32 	%rd25, %r125;
	add.s64 	%rd26, %rd25, %rd11;
	shl.b64 	%rd27, %rd26, 2;
	add.s64 	%rd28, %rd9, %rd27;
	ld.global.u32 	%r126, [%rd28];
	setp.eq.s32 	%p12, %r126, 0;
	@%p12 bra 	$L__BB1_19;
	setp.ge.s32 	%p13, %r160, %r57;
	@%p13 bra 	$L__BB1_20;
	add.s32 	%r127, %r157, %r156;
	add.s32 	%r128, %r160, %r32;
	mul.wide.s32 	%rd29, %r128, 4;
	add.s64 	%rd30, %rd1, %rd29;
	st.global.u32 	[%rd30], %r127;
	add.s64 	%rd31, %rd10, %rd29;
	mov.b32 	%r129, 1;
	st.global.u32 	[%rd31], %r129;
	add.s32 	%r160, %r160, 1;
$L__BB1_19:
	add.s32 	%r157, %r157, 1;
	setp.ne.s32 	%p14, %r157, %r31;
	@%p14 bra 	$L__BB1_16;
$L__BB1_20:
	setp.ne.s32 	%p15, %r160, 0;
	@%p15 bra 	$L__BB1_22;
	mad.lo.s32 	%r141, %r56, %r2, %r1;
	cvta.to.global.u64 	%rd40, %rd14;
	mul.wide.s32 	%rd41, %r141, 4;
	add.s64 	%rd42, %rd40, %rd41;
	mov.b32 	%r142, 1;
	st.global.u32 	[%rd42], %r142;
	bra.uni 	$L__BB1_34;
$L__BB1_22:
	setp.ge.s32 	%p16, %r160, %r57;
	@%p16 bra 	$L__BB1_34;
	mad.lo.s32 	%r130, %r56, %r2, %r1;
	mul.lo.s32 	%r39, %r130, %r57;
	sub.s32 	%r40, %r57, %r160;
	and.b32  	%r41, %r40, 7;
	sub.s32 	%r131, %r160, %r57;
	setp.gt.u32 	%p17, %r131, -8;
	@%p17 bra 	$L__BB1_26;
	and.b32  	%r132, %r40, -8;
	neg.s32 	%r162, %r132;
	add.s64 	%rd12, %rd1, 16;
	add.s32 	%r161, %r160, %r39;
$L__BB1_25:
	.pragma "nounroll";
	mul.wide.s32 	%rd32, %r161, 4;
	add.s64 	%rd33, %rd12, %rd32;
	mov.b32 	%r133, -1;
	st.global.u32 	[%rd33+-16], %r133;
	st.global.u32 	[%rd33+-12], %r133;
	st.global.u32 	[%rd33+-8], %r133;
	st.global.u32 	[%rd33+-4], %r133;
	st.global.u32 	[%rd33], %r133;
	st.global.u32 	[%rd33+4], %r133;
	st.global.u32 	[%rd33+8], %r133;
	st.global.u32 	[%rd33+12], %r133;
	add.s32 	%r160, %r160, 8;
	add.s32 	%r162, %r162, 8;
	add.s32 	%r161, %r161, 8;
	setp.ne.s32 	%p18, %r162, 0;
	@%p18 bra 	$L__BB1_25;
$L__BB1_26:
	setp.eq.s32 	%p19, %r41, 0;
	@%p19 bra 	$L__BB1_34;
	and.b32  	%r51, %r40, 3;
	setp.lt.u32 	%p20, %r41, 4;
	@%p20 bra 	$L__BB1_29;
	add.s32 	%r134, %r160, %r39;
	mul.wide.s32 	%rd34, %r134, 4;
	add.s64 	%rd35, %rd1, %rd34;
	mov.b32 	%r135, -1;
	st.global.u32 	[%rd35], %r135;
	st.global.u32 	[%rd35+4], %r135;
	st.global.u32 	[%rd35+8], %r135;
	st.global.u32 	[%rd35+12], %r135;
	add.s32 	%r160, %r160, 4;
$L__BB1_29:
	setp.eq.s32 	%p21, %r51, 0;
	@%p21 bra 	$L__BB1_34;
	setp.eq.s32 	%p22, %r51, 1;
	@%p22 bra 	$L__BB1_32;
	add.s32 	%r136, %r160, %r39;
	mul.wide.s32 	%rd36, %r136, 4;
	add.s64 	%rd37, %rd1, %rd36;
	mov.b32 	%r137, -1;
	st.global.u32 	[%rd37], %r137;
	st.global.u32 	[%rd37+4], %r137;
	add.s32 	%r160, %r160, 2;
$L__BB1_32:
	and.b32  	%r138, %r40, 1;
	setp.eq.b32 	%p23, %r138, 1;
	not.pred 	%p24, %p23;
	@%p24 bra 	$L__BB1_34;
	add.s32 	%r139, %r160, %r39;
	mul.wide.s32 	%rd38, %r139, 4;
	add.s64 	%rd39, %rd1, %rd38;
	mov.b32 	%r140, -1;
	st.global.u32 	[%rd39], %r140;
$L__BB1_34:
	ret;

}
	// .globl	_Z23roipool3d_forward_stackiiiiiPKfPKiS0_PfPi
.visible .entry _Z23roipool3d_forward_stackiiiiiPKfPKiS0_PfPi(
	.param .u32 _Z23roipool3d_forward_stackiiiiiPKfPKiS0_PfPi_param_0,
	.param .u32 _Z23roipool3d_forward_stackiiiiiPKfPKiS0_PfPi_param_1,
	.param .u32 _Z23roipool3d_forward_stackiiiiiPKfPKiS0_PfPi_param_2,
	.param .u32 _Z23roipool3d_forward_stackiiiiiPKfPKiS0_PfPi_param_3,
	.param .u32 _Z23roipool3d_forward_stackiiiiiPKfPKiS0_PfPi_param_4,
	.param .u64 .ptr .align 1 _Z23roipool3d_forward_stackiiiiiPKfPKiS0_PfPi_param_5,
	.param .u64 .ptr .align 1 _Z23roipool3d_forward_stackiiiiiPKfPKiS0_PfPi_param_6,
	.param .u64 .ptr .align 1 _Z23roipool3d_forward_stackiiiiiPKfPKiS0_PfPi_param_7,
	.param .u64 .ptr .align 1 _Z23roipool3d_forward_stackiiiiiPKfPKiS0_PfPi_param_8,
	.param .u64 .ptr .align 1 _Z23roipool3d_forward_stackiiiiiPKfPKiS0_PfPi_param_9
)
{
	.reg .pred 	%p<17>;
	.reg .b32 	%r<49>;
	.reg .b32 	%f<33>;
	.reg .b64 	%rd<46>;

	ld.param.u32 	%r32, [_Z23roipool3d_forward_stackiiiiiPKfPKiS0_PfPi_param_0];
	ld.param.u32 	%r29, [_Z23roipool3d_forward_stackiiiiiPKfPKiS0_PfPi_param_2];
	ld.param.u32 	%r30, [_Z23roipool3d_forward_stackiiiiiPKfPKiS0_PfPi_param_3];
	ld.param.u32 	%r31, [_Z23roipool3d_forward_stackiiiiiPKfPKiS0_PfPi_param_4];
	ld.param.u64 	%rd11, [_Z23roipool3d_forward_stackiiiiiPKfPKiS0_PfPi_param_5];
	ld.param.u64 	%rd12, [_Z23roipool3d_forward_stackiiiiiPKfPKiS0_PfPi_param_6];
	ld.param.u64 	%rd14, [_Z23roipool3d_forward_stackiiiiiPKfPKiS0_PfPi_param_7];
	ld.param.u64 	%rd15, [_Z23roipool3d_forward_stackiiiiiPKfPKiS0_PfPi_param_8];
	ld.param.u64 	%rd13, [_Z23roipool3d_forward_stackiiiiiPKfPKiS0_PfPi_param_9];
	cvta.to.global.u64 	%rd1, %rd15;
	cvta.to.global.u64 	%rd2, %rd14;
	mov.u32 	%r33, %ctaid.x;
	mov.u32 	%r34, %ntid.x;
	mov.u32 	%r35, %tid.x;
	mad.lo.s32 	%r1, %r33, %r34, %r35;
	mov.u32 	%r2, %ctaid.y;
	mov.u32 	%r3, %ctaid.z;
	setp.ge.s32 	%p1, %r1, %r31;
	setp.ge.s32 	%p2, %r2, %r29;
	or.pred  	%p3, %p2, %p1;
	setp.ge.s32 	%p4, %r3, %r32;
	or.pred  	%p5, %p4, %p3;
	@%p5 bra 	$L__BB2_16;
	cvta.to.global.u64 	%rd16, %rd13;
	mad.lo.s32 	%r4, %r29, %r3, %r2;
	mul.wide.u32 	%rd17, %r4, 4;
	add.s64 	%rd18, %rd16, %rd17;
	ld.global.u32 	%r36, [%rd18];
	setp.ne.s32 	%p6, %r36, 0;
	@%p6 bra 	$L__BB2_16;
	mad.lo.s32 	%r5, %r4, %r31, %r1;
	cvta.to.global.u64 	%rd19, %rd12;
	mul.wide.s32 	%rd20, %r5, 4;
	add.s64 	%rd21, %rd19, %rd20;
	ld.global.u32 	%r6, [%rd21];
	setp.eq.s32 	%p7, %r6, -1;
	@%p7 bra 	$L__BB2_16;
	add.s32 	%r37, %r30, 3;
	mul.lo.s32 	%r7, %r5, %r37;
	mul.lo.s32 	%r38, %r6, 3;
	cvta.to.global.u64 	%rd22, %rd11;
	mul.wide.s32 	%rd23, %r38, 4;
	add.s64 	%rd24, %rd22, %rd23;
	ld.global.f32 	%f1, [%rd24];
	mul.wide.s32 	%rd25, %r7, 4;
	add.s64 	%rd3, %rd1, %rd25;
	st.global.f32 	[%rd3], %f1;
	ld.global.f32 	%f2, [%rd24+4];
	st.global.f32 	[%rd3+4], %f2;
	ld.global.f32 	%f3, [%rd24+8];
	st.global.f32 	[%rd3+8], %f3;
	mul.lo.s32 	%r8, %r6, %r30;
	setp.lt.s32 	%p8, %r30, 1;
	@%p8 bra 	$L__BB2_16;
	and.b32  	%r9, %r30, 15;
	setp.lt.u32 	%p9, %r30, 16;
	mov.b32 	%r45, 0;
	@%p9 bra 	$L__BB2_7;
	and.b32  	%r45, %r30, 2147483632;
	neg.s32 	%r43, %r45;
	add.s64 	%rd4, %rd2, 32;
	add.s64 	%rd27, %rd25, %rd1;
	add.s64 	%rd44, %rd27, 36;
	mov.u32 	%r42, %r8;
$L__BB2_6:
	.pragma "nounroll";
	mul.wide.s32 	%rd28, %r42, 4;
	add.s64 	%rd29, %rd4, %rd28;
	ld.global.f32 	%f4, [%rd29+-32];
	st.global.f32 	[%rd44+-24], %f4;
	ld.global.f32 	%f5, [%rd29+-28];
	st.global.f32 	[%rd44+-20], %f5;
	ld.global.f32 	%f6, [%rd29+-24];
	st.global.f32 	[%rd44+-16], %f6;
	ld.global.f32 	%f7, [%rd29+-20];
	st.global.f32 	[%rd44+-12], %f7;
	ld.global.f32 	%f8, [%rd29+-16];
	st.global.f32 	[%rd44+-8], %f8;
	ld.global.f32 	%f9, [%rd29+-12];
	st.global.f32 	[%rd44+-4], %f9;
	ld.global.f32 	%f10, [%rd29+-8];
	st.global.f32 	[%rd44], %f10;
	ld.global.f32 	%f11, [%rd29+-4];
	st.global.f32 	[%rd44+4], %f11;
	ld.global.f32 	%f12, [%rd29];
	st.global.f32 	[%rd44+8], %f12;
	ld.global.f32 	%f13, [%rd29+4];
	st.global.f32 	[%rd44+12], %f13;
	ld.global.f32 	%f14, [%rd29+8];
	st.global.f32 	[%rd44+16], %f14;
	ld.global.f32 	%f15, [%rd29+12];
	st.global.f32 	[%rd44+20], %f15;
	ld.global.f32 	%f16, [%rd29+16];
	st.global.f32 	[%rd44+24], %f16;
	ld.global.f32 	%f17, [%rd29+20];
	st.global.f32 	[%rd44+28], %f17;
	ld.global.f32 	%f18, [%rd29+24];
	st.global.f32 	[%rd44+32], %f18;
	ld.global.f32 	%f19, [%rd29+28];
	st.global.f32 	[%rd44+36], %f19;
	add.s32 	%r43, %r43, 16;
	add.s32 	%r42, %r42, 16;
	add.s64 	%rd44, %rd44, 64;
	setp.ne.s32 	%p10, %r43, 0;
	@%p10 bra 	$L__BB2_6;
$L__BB2_7:
	setp.eq.s32 	%p11, %r9, 0;
	@%p11 bra 	$L__BB2_16;
	and.b32  	%r17, %r30, 7;
	setp.lt.u32 	%p12, %r9, 8;
	@%p12 bra 	$L__BB2_10;
	add.s32 	%r40, %r45, %r8;
	mul.wide.s32 	%rd30, %r40, 4;
	add.s64 	%rd31, %rd2, %rd30;
	ld.global.f32 	%f20, [%rd31];
	mul.wide.u32 	%rd32, %r45, 4;
	add.s64 	%rd33, %rd3, %rd32;
	st.global.f32 	[%rd33+12], %f20;
	ld.global.f32 	%f21, [%rd31+4];
	st.global.f32 	[%rd33+16], %f21;
	ld.global.f32 	%f22, [%rd31+8];
	st.global.f32 	[%rd33+20], %f22;
	ld.global.f32 	%f23, [%rd31+12];
	st.global.f32 	[%rd33+24], %f23;
	ld.global.f32 	%f24, [%rd31+16];
	st.global.f32 	[%rd33+28], %f24;
	ld.global.f32 	%f25, [%rd31+20];
	st.global.f32 	[%rd33+32], %f25;
	ld.global.f32 	%f26, [%rd31+24];
	st.global.f32 	[%rd33+36], %f26;
	ld.global.f32 	%f27, [%rd31+28];
	st.global.f32 	[%rd33+40], %f27;
	add.s32 	%r45, %r45, 8;
$L__BB2_10:
	setp.eq.s32 	%p13, %r17, 0;
	@%p13 bra 	$L__BB2_16;
	and.b32  	%r20, %r30, 3;
	setp.lt.u32 	%p14, %r17, 4;
	@%p14 bra 	$L__BB2_13;
	add.s32 	%r41, %r45, %r8;
	mul.wide.s32 	%rd34, %r41, 4;
	add.s64 	%rd35, %rd2, %rd34;
	ld.global.f32 	%f28, [%rd35];
	mul.wide.s32 	%rd36, %r45, 4;
	add.s64 	%rd37, %rd3, %rd36;
	st.global.f32 	[%rd37+12], %f28;
	ld.global.f32 	%f29, [%rd35+4];
	st.global.f32 	[%rd37+16], %f29;
	ld.global.f32 	%f30, [%rd35+8];
	st.global.f32 	[%rd37+20], %f30;
	ld.global.f32 	%f31, [%rd35+12];
	st.global.f32 	[%rd37+24], %f31;
	add.s32 	%r45, %r45, 4;
$L__BB2_13:
	setp.eq.s32 	%p15, %r20, 0;
	@%p15 bra 	$L__BB2_16;
	mul.wide.u32 	%rd39, %r45, 4;
	add.s64 	%rd40, %rd25, %rd39;
	add.s64 	%rd41, %rd40, %rd1;
	add.s64 	%rd45, %rd41, 12;
	add.s32 	%r48, %r45, %r8;
	neg.s32 	%r47, %r20;
$L__BB2_15:
	.pragma "nounroll";
	mul.wide.s32 	%rd42, %r48, 4;
	add.s64 	%rd43, %rd2, %rd42;
	ld.global.f32 	%f32, [%rd43];
	st.global.f32 	[%rd45], %f32;
	add.s64 	%rd45, %rd45, 4;
	add.s32 	%r48, %r48, 1;
	add.s32 	%r47, %r47, 1;
	setp.ne.s32 	%p16, %r47, 0;
	@%p16 bra 	$L__BB2_15;
$L__BB2_16:
	ret;

}
	// .globl	_Z19get_query_idx_stackiiiiPKiS0_Pi
.visible .entry _Z19get_query_idx_stackiiiiPKiS0_Pi(
	.param .u32 _Z19get_query_idx_stackiiiiPKiS0_Pi_param_0,
	.param .u32 _Z19get_query_idx_stackiiiiPKiS0_Pi_param_1,
	.param .u32 _Z19get_query_idx_stackiiiiPKiS0_Pi_param_2,
	.param .u32 _Z19get_query_idx_stackiiiiPKiS0_Pi_param_3,
	.param .u64 .ptr .align 1 _Z19get_query_idx_stackiiiiPKiS0_Pi_param_4,
	.param .u64 .ptr .align 1 _Z19get_query_idx_stackiiiiPKiS0_Pi_param_5,
	.param .u64 .ptr .align 1 _Z19get_query_idx_stackiiiiPKiS0_Pi_param_6
)
{
	.reg .pred 	%p<15>;
	.reg .b32 	%r<127>;
	.reg .b64 	%rd<29>;

	ld.param.u32 	%r38, [_Z19get_query_idx_stackiiiiPKiS0_Pi_param_2];
	ld.param.u32 	%r39, [_Z19get_query_idx_stackiiiiPKiS0_Pi_param_3];
	ld.param.u64 	%rd13, [_Z19get_query_idx_stackiiiiPKiS0_Pi_param_4];
	ld.param.u64 	%rd11, [_Z19get_query_idx_stackiiiiPKiS0_Pi_param_5];
	ld.param.u64 	%rd12, [_Z19get_query_idx_stackiiiiPKiS0_Pi_param_6];
	cvta.to.global.u64 	%rd1, %rd13;
	mov.u32 	%r40, %ctaid.x;
	mov.u32 	%r41, %ntid.x;
	mov.u32 	%r42, %tid.x;
	mad.lo.s32 	%r1, %r40, %r41, %r42;
	setp.ge.s32 	%p1, %r1, %r38;
	@%p1 bra 	$L__BB3_20;
	mov.u32 	%r2, %ctaid.y;
	setp.eq.s32 	%p2, %r2, 0;
	mov.b32 	%r123, 0;
	@%p2 bra 	$L__BB3_14;
	and.b32  	%r3, %r2, 15;
	setp.lt.u32 	%p3, %r2, 16;
	mov.b32 	%r116, 0;
	mov.u32 	%r123, %r116;
	@%p3 bra 	$L__BB3_5;
	and.b32  	%r116, %r2, 65520;
	neg.s32 	%r110, %r116;
	add.s64 	%rd27, %rd1, 32;
	mov.b32 	%r123, 0;
$L__BB3_4:
	.pragma "nounroll";
	ld.global.u32 	%r47, [%rd27+-32];
	add.s32 	%r48, %r47, %r123;
	ld.global.u32 	%r49, [%rd27+-28];
	add.s32 	%r50, %r49, %r48;
	ld.global.u32 	%r51, [%rd27+-24];
	add.s32 	%r52, %r51, %r50;
	ld.global.u32 	%r53, [%rd27+-20];
	add.s32 	%r54, %r53, %r52;
	ld.global.u32 	%r55, [%rd27+-16];
	add.s32 	%r56, %r55, %r54;
	ld.global.u32 	%r57, [%rd27+-12];
	add.s32 	%r58, %r57, %r56;
	ld.global.u32 	%r59, [%rd27+-8];
	add.s32 	%r60, %r59, %r58;
	ld.global.u32 	%r61, [%rd27+-4];
	add.s32 	%r62, %r61, %r60;
	ld.global.u32 	%r63, [%rd27];
	add.s32 	%r64, %r63, %r62;
	ld.global.u32 	%r65, [%rd27+4];
	add.s32 	%r66, %r65, %r64;
	ld.global.u32 	%r67, [%rd27+8];
	add.s32 	%r68, %r67, %r66;
	ld.global.u32 	%r69, [%rd27+12];
	add.s32 	%r70, %r69, %r68;
	ld.global.u32 	%r71, [%rd27+16];
	add.s32 	%r72, %r71, %r70;
	ld.global.u32 	%r73, [%rd27+20];
	add.s32 	%r74, %r73, %r72;
	ld.global.u32 	%r75, [%rd27+24];
	add.s32 	%r76, %r75, %r74;
	ld.global.u32 	%r77, [%rd27+28];
	add.s32 	%r123, %r77, %r76;
	add.s32 	%r110, %r110, 16;
	add.s64 	%rd27, %rd27, 64;
	setp.ne.s32 	%p4, %r110, 0;
	@%p4 bra 	$L__BB3_4;
$L__BB3_5:
	setp.eq.s32 	%p5, %r3, 0;
	@%p5 bra 	$L__BB3_14;
	and.b32  	%r13, %r2, 7;
	setp.lt.u32 	%p6, %r3, 8;
	@%p6 bra 	$L__BB3_8;
	mul.wide.u32 	%rd14, %r116, 4;
	add.s64 	%rd15, %rd1, %rd14;
	ld.global.u32 	%r79, [%rd15];
	add.s32 	%r80, %r79, %r123;
	ld.global.u32 	%r81, [%rd15+4];
	add.s32 	%r82, %r81, %r80;
	ld.global.u32 	%r83, [%rd15+8];
	add.s32 	%r84, %r83, %r82;
	ld.global.u32 	%r85, [%rd15+12];
	add.s32 	%r86, %r85, %r84;
	ld.global.u32 	%r87, [%rd15+16];
	add.s32 	%r88, %r87, %r86;
	ld.global.u32 	%r89, [%rd15+20];
	add.s32 	%r90, %r89, %r88;
	ld.global.u32 	%r91, [%rd15+24];
	add.s32 	%r92, %r91, %r90;
	ld.global.u32 	%r93, [%rd15+28];
	add.s32 	%r123, %r93, %r92;
	add.s32 	%r116, %r116, 8;
$L__BB3_8:
	setp.eq.s32 	%p7, %r13, 0;
	@%p7 bra 	$L__BB3_14;
	and.b32  	%r19, %r2, 3;
	setp.lt.u32 	%p8, %r13, 4;
	@%p8 bra 	$L__BB3_11;
	mul.wide.u32 	%rd16, %r116, 4;
	add.s64 	%rd17, %rd1, %rd16;
	ld.global.u32 	%r95, [%rd17];
	add.s32 	%r96, %r95, %r123;
	ld.global.u32 	%r97, [%rd17+4];
	add.s32 	%r98, %r97, %r96;
	ld.global.u32 	%r99, [%rd17+8];
	add.s32 	%r100, %r99, %r98;
	ld.global.u32 	%r101, [%rd17+12];
	add.s32 	%r123, %r101, %r100;
	add.s32 	%r116, %r116, 4;
$L__BB3_11:
	setp.eq.s32 	%p9, %r19, 0;
	@%p9 bra 	$L__BB3_14;
	mul.wide.u32 	%rd18, %r116, 4;
	add.s64 	%rd28, %rd1, %rd18;
	neg.s32 	%r121, %r19;
$L__BB3_13:
	.pragma "nounroll";
	ld.global.u32 	%r102, [%rd28];
	add.s32 	%r123, %r102, %r123;
	add.s64 	%rd28, %rd28, 4;
	add.s32 	%r121, %r121, 1;
	setp.ne.s32 	%p10, %r121, 0;
	@%p10 bra 	$L__BB3_13;
$L__BB3_14:
	mul.wide.u32 	%rd19, %r2, 4;
	add.s64 	%rd20, %rd1, %rd19;
	ld.global.u32 	%r31, [%rd20];
	setp.lt.s32 	%p11, %r31, 1;
	@%p11 bra 	$L__BB3_20;
	mad.lo.s32 	%r104, %r38, %r2, %r1;
	mul.lo.s32 	%r32, %r104, %r39;
	cvta.to.global.u64 	%rd8, %rd11;
	cvta.to.global.u64 	%rd9, %rd12;
	mul.lo.s32 	%r105, %r123, %r38;
	cvt.s64.s32 	%rd10, %r105;
	mov.b32 	%r124, 0;
	mov.u32 	%r126, %r124;
$L__BB3_16:
	mad.lo.s32 	%r106, %r124, %r38, %r1;
	cvt.s64.s32 	%rd21, %r106;
	add.s64 	%rd22, %rd21, %rd10;
	shl.b64 	%rd23, %rd22, 2;
	add.s64 	%rd24, %rd8, %rd23;
	ld.global.u32 	%r107, [%rd24];
	setp.eq.s32 	%p12, %r107, 0;
	@%p12 bra 	$L__BB3_19;
	setp.ge.s32 	%p13, %r126, %r39;
	@%p13 bra 	$L__BB3_20;
	add.s32 	%r108, %r124, %r123;
	add.s32 	%r109, %r126, %r32;
	mul.wide.s32 	%rd25, %r109, 4;
	add.s64 	%rd26, %rd9, %rd25;
	st.global.u32 	[%rd26], %r108;
	add.s32 	%r126, %r126, 1;
$L__BB3_19:
	add.s32 	%r124, %r124, 1;
	setp.ne.s32 	%p14, %r124, %r31;
	@%p14 bra 	$L__BB3_16;
$L__BB3_20:
	ret;

}
	// .globl	_Z26group_features_grad_kerneliiiiiPKfPKiS2_S2_Pf
.visible .entry _Z26group_features_grad_kerneliiiiiPKfPKiS2_S2_Pf(
	.param .u32 _Z26group_features_grad_kerneliiiiiPKfPKiS2_S2_Pf_param_0,
	.param .u32 _Z26group_features_grad_kerneliiiiiPKfPKiS2_S2_Pf_param_1,
	.param .u32 _Z26group_features_grad_kerneliiiiiPKfPKiS2_S2_Pf_param_2,
	.param .u32 _Z26group_features_grad_kerneliiiiiPKfPKiS2_S2_Pf_param_3,
	.param .u32 _Z26group_features_grad_kerneliiiiiPKfPKiS2_S2_Pf_param_4,
	.param .u64 .ptr .align 1 _Z26group_features_grad_kerneliiiiiPKfPKiS2_S2_Pf_param_5,
	.param .u64 .ptr .align 1 _Z26group_features_grad_kerneliiiiiPKfPKiS2_S2_Pf_param_6,
	.param .u64 .ptr .align 1 _Z26group_features_grad_kerneliiiiiPKfPKiS2_S2_Pf_param_7,
	.param .u64 .ptr .align 1 _Z26group_features_grad_kerneliiiiiPKfPKiS2_S2_Pf_param_8,
	.param .u64 .ptr .align 1 _Z26group_features_grad_kerneliiiiiPKfPKiS2_S2_Pf_param_9
)
{
	.reg .pred 	%p<5>;
	.reg .b32 	%r<21>;
	.reg .b32 	%f<3>;
	.reg .b64 	%rd<13>;

	ld.param.u32 	%r7, [_Z26group_features_grad_kerneliiiiiPKfPKiS2_S2_Pf_param_1];
	ld.param.u32 	%r5, [_Z26group_features_grad_kerneliiiiiPKfPKiS2_S2_Pf_param_2];
	ld.param.u32 	%r6, [_Z26group_features_grad_kerneliiiiiPKfPKiS2_S2_Pf_param_4];
	ld.param.u64 	%rd1, [_Z26group_features_grad_kerneliiiiiPKfPKiS2_S2_Pf_param_5];
	ld.param.u64 	%rd2, [_Z26group_features_grad_kerneliiiiiPKfPKiS2_S2_Pf_param_6];
	ld.param.u64 	%rd3, [_Z26group_features_grad_kerneliiiiiPKfPKiS2_S2_Pf_param_9];
	mov.u32 	%r8, %ctaid.x;
	mov.u32 	%r9, %ntid.x;
	mov.u32 	%r10, %tid.x;
	mad.lo.s32 	%r11, %r8, %r9, %r10;
	div.s32 	%r2, %r11, %r6;
	mul.lo.s32 	%r12, %r2, %r6;
	sub.s32 	%r1, %r11, %r12;
	div.s32 	%r3, %r2, %r5;
	setp.ge.s32 	%p1, %r3, %r7;
	or.b32  	%r13, %r6, %r5;
	shr.u32 	%r14, %r13, 31;
	and.b32  	%r15, %r14, 1;
	setp.eq.b32 	%p2, %r15, 1;
	or.pred  	%p3, %p2, %p1;
	@%p3 bra 	$L__BB4_3;
	cvta.to.global.u64 	%rd4, %rd2;
	mad.lo.s32 	%r16, %r3, %r6, %r1;
	mul.wide.s32 	%rd5, %r16, 4;
	add.s64 	%rd6, %rd4, %rd5;
	ld.global.u32 	%r4, [%rd6];
	setp.lt.s32 	%p4, %r4, 0;
	@%p4 bra 	$L__BB4_3;
	rem.s32 	%r17, %r2, %r5;
	mad.lo.s32 	%r18, %r3, %r5, %r17;
	mad.lo.s32 	%r19, %r18, %r6, %r1;
	cvta.to.global.u64 	%rd7, %rd1;
	mul.wide.s32 	%rd8, %r19, 4;
	add.s64 	%rd9, %rd7, %rd8;
	mad.lo.s32 	%r20, %r4, %r5, %r17;
	cvta.to.global.u64 	%rd10, %rd3;
	mul.wide.s32 	%rd11, %r20, 4;
	add.s64 	%rd12, %rd10, %rd11;
	ld.global.f32 	%f1, [%rd9];
	atom.global.add.f32 	%f2, [%rd12], %f1;
$L__BB4_3:
	ret;

}
	// .globl	_Z21group_features_kerneliiiiPKfPKiS2_S2_Pf
.visible .entry _Z21group_features_kerneliiiiPKfPKiS2_S2_Pf(
	.param .u32 _Z21group_features_kerneliiiiPKfPKiS2_S2_Pf_param_0,
	.param .u32 _Z21group_features_kerneliiiiPKfPKiS2_S2_Pf_param_1,
	.param .u32 _Z21group_features_kerneliiiiPKfPKiS2_S2_Pf_param_2,
	.param .u32 _Z21group_features_kerneliiiiPKfPKiS2_S2_Pf_param_3,
	.param .u64 .ptr .align 1 _Z21group_features_kerneliiiiPKfPKiS2_S2_Pf_param_4,
	.param .u64 .ptr .align 1 _Z21group_features_kerneliiiiPKfPKiS2_S2_Pf_param_5,
	.param .u64 .ptr .align 1 _Z21group_features_kerneliiiiPKfPKiS2_S2_Pf_param_6,
	.param .u64 .ptr .align 1 _Z21group_features_kerneliiiiPKfPKiS2_S2_Pf_param_7,
	.param .u64 .ptr .align 1 _Z21group_features_kerneliiiiPKfPKiS2_S2_Pf_param_8
)
{
	.reg .pred 	%p<5>;
	.reg .b32 	%r<21>;
	.reg .b32 	%f<2>;
	.reg .b64 	%rd<13>;

	ld.param.u32 	%r7, [_Z21group_features_kerneliiiiPKfPKiS2_S2_Pf_param_1];
	ld.param.u32 	%r5, [_Z21group_features_kerneliiiiPKfPKiS2_S2_Pf_param_2];
	ld.param.u32 	%r6, [_Z21group_features_kerneliiiiPKfPKiS2_S2_Pf_param_3];
	ld.param.u64 	%rd1, [_Z21group_features_kerneliiiiPKfPKiS2_S2_Pf_param_4];
	ld.param.u64 	%rd2, [_Z21group_features_kerneliiiiPKfPKiS2_S2_Pf_param_6];
	ld.param.u64 	%rd3, [_Z21group_features_kerneliiiiPKfPKiS2_S2_Pf_param_8];
	mov.u32 	%r8, %ctaid.x;
	mov.u32 	%r9, %ntid.x;
	mov.u32 	%r10, %tid.x;
	mad.lo.s32 	%r11, %r8, %r9, %r10;
	div.s32 	%r2, %r11, %r6;
	mul.lo.s32 	%r12, %r2, %r6;
	sub.s32 	%r1, %r11, %r12;
	div.s32 	%r3, %r2, %r5;
	setp.ge.s32 	%p1, %r3, %r7;
	or.b32  	%r13, %r6, %r5;
	shr.u32 	%r14, %r13, 31;
	and.b32  	%r15, %r14, 1;
	setp.eq.b32 	%p2, %r15, 1;
	or.pred  	%p3, %p2, %p1;
	@%p3 bra 	$L__BB5_3;
	cvta.to.global.u64 	%rd4, %rd2;
	mad.lo.s32 	%r16, %r3, %r6, %r1;
	mul.wide.s32 	%rd5, %r16, 4;
	add.s64 	%rd6, %rd4, %rd5;
	ld.global.u32 	%r4, [%rd6];
	setp.lt.s32 	%p4, %r4, 0;
	@%p4 bra 	$L__BB5_3;
	rem.s32 	%r17, %r2, %r5;
	mad.lo.s32 	%r18, %r4, %r5, %r17;
	mad.lo.s32 	%r19, %r3, %r5, %r17;
	mad.lo.s32 	%r20, %r19, %r6, %r1;
	cvta.to.global.u64 	%rd7, %rd1;
	mul.wide.s32 	%rd8, %r18, 4;
	add.s64 	%rd9, %rd7, %rd8;
	ld.global.f32 	%f1, [%rd9];
	cvta.to.global.u64 	%rd10, %rd3;
	mul.wide.s32 	%rd11, %r20, 4;
	add.s64 	%rd12, %rd10, %rd11;
	st.global.f32 	[%rd12], %f1;
$L__BB5_3:
	ret;

}


// ===== COMPILED SASS (sm_100) =====

	.target	sm_100

	.elftype	@"ET_EXEC"


//--------------------- .note.nv.tkinfo           --------------------------
	.section	.note.nv.tkinfo,"",@"SHT_NOTE"
	.sectionflags	@"SHF_NOTE_NV_TKINFO"
	.tkinfo
        /*0018*/ 	.word	0x00000002
        /*0030*/ 	.string	""
        /*0030*/ 	.string	"ptxas"
        /*0030*/ 	.string	"Cuda compilation tools, release 13.0, V13.0.88"
        /*0030*/ 	.string	"Build cuda_13.0.r13.0/compiler.36424714_0"
        /*0030*/ 	.string	"-arch sm_100 -m 64 "



//--------------------- .note.nv.cuinfo           --------------------------
	.section	.note.nv.cuinfo,"",@"SHT_NOTE"
	.sectionflags	@"SHF_NOTE_NV_CUINFO"
        /*0018*/ 	.short	0x0002
        /*001a*/ 	.short	0x0064
        /*001c*/ 	.short	0x0082
	.zero		2


//--------------------- .nv.info                  --------------------------
	.section	.nv.info,"",@"SHT_CUDA_INFO"
	.align	4


	//----- nvinfo : EIATTR_REGCOUNT
	.align		4
        /*0000*/ 	.byte	0x04, 0x2f
        /*0002*/ 	.short	(.L_2 - .L_1)
	.align		4
.L_1:
        /*0004*/ 	.word	index@(_Z25assign_pts_to_box3d_stackiiiPKiPKfS2_Pi)
        /*0008*/ 	.word	0x0000001c


	//----- nvinfo : EIATTR_FRAME_SIZE
	.align		4
.L_2:
        /*000c*/ 	.byte	0x04, 0x11
        /*000e*/ 	.short	(.L_4 - .L_3)
	.align		4
.L_3:
        /*0010*/ 	.word	index@(_Z25assign_pts_to_box3d_stackiiiPKiPKfS2_Pi)
        /*0014*/ 	.word	0x00000000


	//----- nvinfo : EIATTR_REGCOUNT
	.align		4
.L_4:
        /*0018*/ 	.byte	0x04, 0x2f
        /*001a*/ 	.short	(.L_6 - .L_5)
	.align		4
.L_5:
        /*001c*/ 	.word	index@(_Z20get_pooled_idx_stackiiiiPKiS0_PiS1_S1_)
        /*0020*/ 	.word	0x0000001c


	//----- nvinfo : EIATTR_FRAME_SIZE
	.align		4
.L_6:
        /*0024*/ 	.byte	0x04, 0x11
        /*0026*/ 	.short	(.L_8 - .L_7)
	.align		4
.L_7:
        /*0028*/ 	.word	index@(_Z20get_pooled_idx_stackiiiiPKiS0_PiS1_S1_)
        /*002c*/ 	.word	0x00000000


	//----- nvinfo : EIATTR_REGCOUNT
	.align		4
.L_8:
        /*0030*/ 	.byte	0x04, 0x2f
        /*0032*/ 	.short	(.L_10 - .L_9)
	.align		4
.L_9:
        /*0034*/ 	.word	index@(_Z23roipool3d_forward_stackiiiiiPKfPKiS0_PfPi)
        /*0038*/ 	.word	0x0000001c


	//----- nvinfo : EIATTR_FRAME_SIZE
	.align		4
.L_10:
        /*003c*/ 	.byte	0x04, 0x11
        /*003e*/ 	.short	(.L_12 - .L_11)
	.align		4
.L_11:
        /*0040*/ 	.word	index@(_Z23roipool3d_forward_stackiiiiiPKfPKiS0_PfPi)
        /*0044*/ 	.word	0x00000000


	//----- nvinfo : EIATTR_REGCOUNT
	.align		4
.L_12:
        /*0048*/ 	.byte	0x04, 0x2f
        /*004a*/ 	.short	(.L_14 - .L_13)
	.align		4
.L_13:
        /*004c*/ 	.word	index@(_Z19get_query_idx_stackiiiiPKiS0_Pi)
        /*0050*/ 	.word	0x0000001b


	//----- nvinfo : EIATTR_FRAME_SIZE
	.align		4
.L_14:
        /*0054*/ 	.byte	0x04, 0x11
        /*0056*/ 	.short	(.L_16 - .L_15)
	.align		4
.L_15:
        /*0058*/ 	.word	index@(_Z19get_query_idx_stackiiiiPKiS0_Pi)
        /*005c*/ 	.word	0x00000000


	//----- nvinfo : EIATTR_REGCOUNT
	.align		4
.L_16:
        /*0060*/ 	.byte	0x04, 0x2f
        /*0062*/ 	.short	(.L_18 - .L_17)
	.align		4
.L_17:
        /*0064*/ 	.word	index@(_Z26group_features_grad_kerneliiiiiPKfPKiS2_S2_Pf)
        /*0068*/ 	.word	0x00000010


	//----- nvinfo : EIATTR_FRAME_SIZE
	.align		4
.L_18:
        /*006c*/ 	.byte	0x04, 0x11
        /*006e*/ 	.short	(.L_20 - .L_19)
	.align		4
.L_19:
        /*0070*/ 	.word	index@(_Z26group_features_grad_kerneliiiiiPKfPKiS2_S2_Pf)
        /*0074*/ 	.word	0x00000000


	//----- nvinfo : EIATTR_REGCOUNT
	.align		4
.L_20:
        /*0078*/ 	.byte	0x04, 0x2f
        /*007a*/ 	.short	(.L_22 - .L_21)
	.align		4
.L_21:
        /*007c*/ 	.word	index@(_Z21group_features_kerneliiiiPKfPKiS2_S2_Pf)
        /*0080*/ 	.word	0x00000010


	//----- nvinfo : EIATTR_FRAME_SIZE
	.align		4
.L_22:
        /*0084*/ 	.byte	0x04, 0x11
        /*0086*/ 	.short	(.L_24 - .L_23)
	.align		4
.L_23:
        /*0088*/ 	.word	index@(_Z21group_features_kerneliiiiPKfPKiS2_S2_Pf)
        /*008c*/ 	.word	0x00000000


	//----- nvinfo : EIATTR_MIN_STACK_SIZE
	.align		4
.L_24:
        /*0090*/ 	.byte	0x04, 0x12
        /*0092*/ 	.short	(.L_26 - .L_25)
	.align		4
.L_25:
        /*0094*/ 	.word	index@(_Z21group_features_kerneliiiiPKfPKiS2_S2_Pf)
        /*0098*/ 	.word	0x00000000


	//----- nvinfo : EIATTR_MIN_STACK_SIZE
	.align		4
.L_26:
        /*009c*/ 	.byte	0x04, 0x12
        /*009e*/ 	.short	(.L_28 - .L_27)
	.align		4
.L_27:
        /*00a0*/ 	.word	index@(_Z26group_features_grad_kerneliiiiiPKfPKiS2_S2_Pf)
        /*00a4*/ 	.word	0x00000000


	//----- nvinfo : EIATTR_MIN_STACK_SIZE
	.align		4
.L_28:
        /*00a8*/ 	.byte	0x04, 0x12
        /*00aa*/ 	.short	(.L_30 - .L_29)
	.align		4
.L_29:
        /*00ac*/ 	.word	index@(_Z19get_query_idx_stackiiiiPKiS0_Pi)
        /*00b0*/ 	.word	0x00000000


	//----- nvinfo : EIATTR_MIN_STACK_SIZE
	.align		4
.L_30:
        /*00b4*/ 	.byte	0x04, 0x12
        /*00b6*/ 	.short	(.L_32 - .L_31)
	.align		4
.L_31:
        /*00b8*/ 	.word	index@(_Z23roipool3d_forward_stackiiiiiPKfPKiS0_PfPi)
        /*00bc*/ 	.word	0x00000000


	//----- nvinfo : EIATTR_MIN_STACK_SIZE
	.align		4
.L_32:
        /*00c0*/ 	.byte	0x04, 0x12
        /*00c2*/ 	.short	(.L_34 - .L_33)
	.align		4
.L_33:
        /*00c4*/ 	.word	index@(_Z20get_pooled_idx_stackiiiiPKiS0_PiS1_S1_)
        /*00c8*/ 	.word	0x00000000


	//----- nvinfo : EIATTR_MIN_STACK_SIZE
	.align		4
.L_34:
        /*00cc*/ 	.byte	0x04, 0x12
        /*00ce*/ 	.short	(.L_36 - .L_35)
	.align		4
.L_35:
        /*00d0*/ 	.word	index@(_Z25assign_pts_to_box3d_stackiiiPKiPKfS2_Pi)
        /*00d4*/ 	.word	0x00000000
.L_36:


//--------------------- .nv.compat                --------------------------
	.section	.nv.compat,"",@"SHT_CUDA_COMPAT_INFO"
	.align	4
        /*0000*/ 	.byte	0x02, 0x09, 0x00, 0x00, 0x02, 0x02, 0x01, 0x00, 0x02, 0x05, 0x05, 0x00, 0x03, 0x07, 0x01, 0x01
        /*0010*/ 	.byte	0x02, 0x03, 0x00, 0x00, 0x02, 0x06, 0x01, 0x00, 0x04, 0x0b, 0x08, 0x00, 0x01, 0x00, 0x00, 0x00
        /*0020*/ 	.byte	0x00, 0x00, 0x00, 0x00


//--------------------- .nv.info._Z21group_features_kerneliiiiPKfPKiS2_S2_Pf --------------------------
	.section	.nv.info._Z21group_features_kerneliiiiPKfPKiS2_S2_Pf,"",@"SHT_CUDA_INFO"
	.sectionflags	@""
	.align	4


	//----- nvinfo : EIATTR_CUDA_API_VERSION
	.align		4
        /*0000*/ 	.byte	0x04, 0x37
        /*0002*/ 	.short	(.L_38 - .L_37)
.L_37:
        /*0004*/ 	.word	0x00000082


	//----- nvinfo : EIATTR_KPARAM_INFO
	.align		4
.L_38:
        /*0008*/ 	.byte	0x04, 0x17
        /*000a*/ 	.short	(.L_40 - .L_39)
.L_39:
        /*000c*/ 	.word	0x00000000
        /*0010*/ 	.short	0x0008
        /*0012*/ 	.short	0x0030
        /*0014*/ 	.byte	0x00, 0xf5, 0x21, 0x00


	//----- nvinfo : EIATTR_KPARAM_INFO
	.align		4
.L_40:
        /*0018*/ 	.byte	0x04, 0x17
        /*001a*/ 	.short	(.L_42 - .L_41)
.L_41:
        /*001c*/ 	.word	0x00000000
        /*0020*/ 	.short	0x0007
        /*0022*/ 	.short	0x0028
        /*0024*/ 	.byte	0x00, 0xf5, 0x21, 0x00


	//----- nvinfo : EIATTR_KPARAM_INFO
	.align		4
.L_42:
        /*0028*/ 	.byte	0x04, 0x17
        /*002a*/ 	.short	(.L_44 - .L_43)
.L_43:
        /*002c*/ 	.word	0x00000000
        /*0030*/ 	.short	0x0006
        /*0032*/ 	.short	0x0020
        /*0034*/ 	.byte	0x00, 0xf5, 0x21, 0x00


	//----- nvinfo : EIATTR_KPARAM_INFO
	.align		4
.L_44:
        /*0038*/ 	.byte	0x04, 0x17
        /*003a*/ 	.short	(.L_46 - .L_45)
.L_45:
        /*003c*/ 	.word	0x00000000
        /*0040*/ 	.short	0x0005
        /*0042*/ 	.short	0x0018
        /*0044*/ 	.byte	0x00, 0xf5, 0x21, 0x00


	//----- nvinfo : EIATTR_KPARAM_INFO
	.align		4
.L_46:
        /*0048*/ 	.byte	0x04, 0x17
        /*004a*/ 	.short	(.L_48 - .L_47)
.L_47:
        /*004c*/ 	.word	0x00000000
        /*0050*/ 	.short	0x0004
        /*0052*/ 	.short	0x0010
        /*0054*/ 	.byte	0x00, 0xf5, 0x21, 0x00


	//----- nvinfo : EIATTR_KPARAM_INFO
	.align		4
.L_48:
        /*0058*/ 	.byte	0x04, 0x17
        /*005a*/ 	.short	(.L_50 - .L_49)
.L_49:
        /*005c*/ 	.word	0x00000000
        /*0060*/ 	.short	0x0003
        /*0062*/ 	.short	0x000c
        /*0064*/ 	.byte	0x00, 0xf0, 0x11, 0x00


	//----- nvinfo : EIATTR_KPARAM_INFO
	.align		4
.L_50:
        /*0068*/ 	.byte	0x04, 0x17
        /*006a*/ 	.short	(.L_52 - .L_51)
.L_51:
        /*006c*/ 	.word	0x00000000
        /*0070*/ 	.short	0x0002
        /*0072*/ 	.short	0x0008
        /*0074*/ 	.byte	0x00, 0xf0, 0x11, 0x00


	//----- nvinfo : EIATTR_KPARAM_INFO
	.align		4
.L_52:
        /*0078*/ 	.byte	0x04, 0x17
        /*007a*/ 	.short	(.L_54 - .L_53)
.L_53:
        /*007c*/ 	.word	0x00000000
        /*0080*/ 	.short	0x0001
        /*0082*/ 	.short	0x0004
        /*0084*/ 	.byte	0x00, 0xf0, 0x11, 0x00


	//----- nvinfo : EIATTR_KPARAM_INFO
	.align		4
.L_54:
        /*0088*/ 	.byte	0x04, 0x17
        /*008a*/ 	.short	(.L_56 - .L_55)
.L_55:
        /*008c*/ 	.word	0x00000000
        /*0090*/ 	.short	0x0000
        /*0092*/ 	.short	0x0000
        /*0094*/ 	.byte	0x00, 0xf0, 0x11, 0x00


	//----- nvinfo : EIATTR_SPARSE_MMA_MASK
	.align		4
.L_56:
        /*0098*/ 	.byte	0x03, 0x50
        /*009a*/ 	.short	0x0000


	//----- nvinfo : EIATTR_MAXREG_COUNT
	.align		4
        /*009c*/ 	.byte	0x03, 0x1b
        /*009e*/ 	.short	0x00ff


	//----- nvinfo : EIATTR_MERCURY_ISA_VERSION
	.align		4
        /*00a0*/ 	.byte	0x03, 0x5f
        /*00a2*/ 	.short	0x0101


	//----- nvinfo : EIATTR_VRC_CTA_INIT_COUNT
	.align		4
        /*00a4*/ 	.byte	0x02, 0x4a
	.zero		1
	.zero		1


	//----- nvinfo : EIATTR_EXIT_INSTR_OFFSETS
	.align		4
        /*00a8*/ 	.byte	0x04, 0x1c
        /*00aa*/ 	.short	(.L_58 - .L_57)


	//   ....[0]....
.L_57:
        /*00ac*/ 	.word	0x000003c0


	//   ....[1]....
        /*00b0*/ 	.word	0x00000450


	//   ....[2]....
        /*00b4*/ 	.word	0x00000550


	//----- nvinfo : EIATTR_CBANK_PARAM_SIZE
	.align		4
.L_58:
        /*00b8*/ 	.byte	0x03, 0x19
        /*00ba*/ 	.short	0x0038


	//----- nvinfo : EIATTR_PARAM_CBANK
	.align		4
        /*00bc*/ 	.byte	0x04, 0x0a
        /*00be*/ 	.short	(.L_60 - .L_59)
	.align		4
.L_59:
        /*00c0*/ 	.word	index@(.nv.constant0._Z21group_features_kerneliiiiPKfPKiS2_S2_Pf)
        /*00c4*/ 	.short	0x0380
        /*00c6*/ 	.short	0x0038


	//----- nvinfo : EIATTR_SW_WAR
	.align		4
.L_60:
        /*00c8*/ 	.byte	0x04, 0x36
        /*00ca*/ 	.short	(.L_62 - .L_61)
.L_61:
        /*00cc*/ 	.word	0x00000008
.L_62:


//--------------------- .nv.info._Z26group_features_grad_kerneliiiiiPKfPKiS2_S2_Pf --------------------------
	.section	.nv.info._Z26group_features_grad_kerneliiiiiPKfPKiS2_S2_Pf,"",@"SHT_CUDA_INFO"
	.sectionflags	@""
	.align	4


	//----- nvinfo : EIATTR_CUDA_API_VERSION
	.align		4
        /*0000*/ 	.byte	0x04, 0x37
        /*0002*/ 	.short	(.L_64 - .L_63)
.L_63:
        /*0004*/ 	.word	0x00000082


	//----- nvinfo : EIATTR_KPARAM_INFO
	.align		4
.L_64:
        /*0008*/ 	.byte	0x04, 0x17
        /*000a*/ 	.short	(.L_66 - .L_65)
.L_65:
        /*000c*/ 	.word	0x00000000
        /*0010*/ 	.short	0x0009
        /*0012*/ 	.short	0x0038
        /*0014*/ 	.byte	0x00, 0xf5, 0x21, 0x00


	//----- nvinfo : EIATTR_KPARAM_INFO
	.align		4
.L_66:
        /*0018*/ 	.byte	0x04, 0x17
        /*001a*/ 	.short	(.L_68 - .L_67)
.L_67:
        /*001c*/ 	.word	0x00000000
        /*0020*/ 	.short	0x0008
        /*0022*/ 	.short	0x0030
        /*0024*/ 	.byte	0x00, 0xf5, 0x21, 0x00


	//----- nvinfo : EIATTR_KPARAM_INFO
	.align		4
.L_68:
        /*0028*/ 	.byte	0x04, 0x17
        /*002a*/ 	.short	(.L_70 - .L_69)
.L_69:
        /*002c*/ 	.word	0x00000000
        /*0030*/ 	.short	0x0007
        /*0032*/ 	.short	0x0028
        /*0034*/ 	.byte	0x00, 0xf5, 0x21, 0x00


	//----- nvinfo : EIATTR_KPARAM_INFO
	.align		4
.L_70:
        /*0038*/ 	.byte	0x04, 0x17
        /*003a*/ 	.short	(.L_72 - .L_71)
.L_71:
        /*003c*/ 	.word	0x00000000
        /*0040*/ 	.short	0x0006
        /*0042*/ 	.short	0x0020
        /*0044*/ 	.byte	0x00, 0xf5, 0x21, 0x00


	//----- nvinfo : EIATTR_KPARAM_INFO
	.align		4
.L_72:
        /*0048*/ 	.byte	0x04, 0x17
        /*004a*/ 	.short	(.L_74 - .L_73)
.L_73:
        /*004c*/ 	.word	0x00000000
        /*0050*/ 	.short	0x0005
        /*0052*/ 	.short	0x0018
        /*0054*/ 	.byte	0x00, 0xf5, 0x21, 0x00


	//----- nvinfo : EIATTR_KPARAM_INFO
	.align		4
.L_74:
        /*0058*/ 	.byte	0x04, 0x17
        /*005a*/ 	.short	(.L_76 - .L_75)
.L_75:
        /*005c*/ 	.word	0x00000000
        /*0060*/ 	.short	0x0004
        /*0062*/ 	.short	0x0010
        /*0064*/ 	.byte	0x00, 0xf0, 0x11, 0x00


	//----- nvinfo : EIATTR_KPARAM_INFO
	.align		4
.L_76:
        /*0068*/ 	.byte	0x04, 0x17
        /*006a*/ 	.short	(.L_78 - .L_77)
.L_77:
        /*006c*/ 	.word	0x00000000
        /*0070*/ 	.short	0x0003
        /*0072*/ 	.short	0x000c
        /*0074*/ 	.byte	0x00, 0xf0, 0x11, 0x00


	//----- nvinfo : EIATTR_KPARAM_INFO
	.align		4
.L_78:
        /*0078*/ 	.byte	0x04, 0x17
        /*007a*/ 	.short	(.L_80 - .L_79)
.L_79:
        /*007c*/ 	.word	0x00000000
        /*0080*/ 	.short	0x0002
        /*0082*/ 	.short	0x0008
        /*0084*/ 	.byte	0x00, 0xf0, 0x11, 0x00


	//----- nvinfo : EIATTR_KPARAM_INFO
	.align		4
.L_80:
        /*0088*/ 	.byte	0x04, 0x17
        /*008a*/ 	.short	(.L_82 - .L_81)
.L_81:
        /*008c*/ 	.word	0x00000000
        /*0090*/ 	.short	0x0001
        /*0092*/ 	.short	0x0004
        /*0094*/ 	.byte	0x00, 0xf0, 0x11, 0x00


	//----- nvinfo : EIATTR_KPARAM_INFO
	.align		4
.L_82:
        /*0098*/ 	.byte	0x04, 0x17
        /*009a*/ 	.short	(.L_84 - .L_83)
.L_83:
        /*009c*/ 	.word	0x00000000
        /*00a0*/ 	.short	0x0000
        /*00a2*/ 	.short	0x0000
        /*00a4*/ 	.byte	0x00, 0xf0, 0x11, 0x00


	//----- nvinfo : EIATTR_SPARSE_MMA_MASK
	.align		4
.L_84:
        /*00a8*/ 	.byte	0x03, 0x50
        /*00aa*/ 	.short	0x0000


	//----- nvinfo : EIATTR_MAXREG_COUNT
	.align		4
        /*00ac*/ 	.byte	0x03, 0x1b
        /*00ae*/ 	.short	0x00ff


	//----- nvinfo : EIATTR_MERCURY_ISA_VERSION
	.align		4
        /*00b0*/ 	.byte	0x03, 0x5f
        /*00b2*/ 	.short	0x0101


	//----- nvinfo : EIATTR_VRC_CTA_INIT_COUNT
	.align		4
        /*00b4*/ 	.byte	0x02, 0x4a
	.zero		1
	.zero		1


	//----- nvinfo : EIATTR_EXIT_INSTR_OFFSETS
	.align		4
        /*00b8*/ 	.byte	0x04, 0x1c
        /*00ba*/ 	.short	(.L_86 - .L_85)


	//   ....[0]....
.L_85:
        /*00bc*/ 	.word	0x000003c0


	//   ....[1]....
        /*00c0*/ 	.word	0x00000450


	//   ....[2]....
        /*00c4*/ 	.word	0x00000550


	//----- nvinfo : EIATTR_CBANK_PARAM_SIZE
	.align		4
.L_86:
        /*00c8*/ 	.byte	0x03, 0x19
        /*00ca*/ 	.short	0x0040


	//----- nvinfo : EIATTR_PARAM_CBANK
	.align		4
        /*00cc*/ 	.byte	0x04, 0x0a
        /*00ce*/ 	.short	(.L_88 - .L_87)
	.align		4
.L_87:
        /*00d0*/ 	.word	index@(.nv.constant0._Z26group_features_grad_kerneliiiiiPKfPKiS2_S2_Pf)
        /*00d4*/ 	.short	0x0380
        /*00d6*/ 	.short	0x0040


	//----- nvinfo : EIATTR_SW_WAR
	.align		4
.L_88:
        /*00d8*/ 	.byte	0x04, 0x36
        /*00da*/ 	.short	(.L_90 - .L_89)
.L_89:
        /*00dc*/ 	.word	0x00000008
.L_90:


//--------------------- .nv.info._Z19get_query_idx_stackiiiiPKiS0_Pi --------------------------
	.section	.nv.info._Z19get_query_idx_stackiiiiPKiS0_Pi,"",@"SHT_CUDA_INFO"
	.sectionflags	@""
	.align	4


	//----- nvinfo : EIATTR_CUDA_API_VERSION
	.align		4
        /*0000*/ 	.byte	0x04, 0x37
        /*0002*/ 	.short	(.L_92 - .L_91)
.L_91:
        /*0004*/ 	.word	0x00000082


	//----- nvinfo : EIATTR_KPARAM_INFO
	.align		4
.L_92:
        /*0008*/ 	.byte	0x04, 0x17
        /*000a*/ 	.short	(.L_94 - .L_93)
.L_93:
        /*000c*/ 	.word	0x00000000
        /*0010*/ 	.short	0x0006
        /*0012*/ 	.short	0x0020
        /*0014*/ 	.byte	0x00, 0xf5, 0x21, 0x00


	//----- nvinfo : EIATTR_KPARAM_INFO
	.align		4
.L_94:
        /*0018*/ 	.byte	0x04, 0x17
        /*001a*/ 	.short	(.L_96 - .L_95)
.L_95:
        /*001c*/ 	.word	0x00000000
        /*0020*/ 	.short	0x0005
        /*0022*/ 	.short	0x0018
        /*0024*/ 	.byte	0x00, 0xf5, 0x21, 0x00


	//----- nvinfo : EIATTR_KPARAM_INFO
	.align		4
.L_96:
        /*0028*/ 	.byte	0x04, 0x17
        /*002a*/ 	.short	(.L_98 - .L_97)
.L_97:
        /*002c*/ 	.word	0x00000000
        /*0030*/ 	.short	0x0004
        /*0032*/ 	.short	0x0010
        /*0034*/ 	.byte	0x00, 0xf5, 0x21, 0x00


	//----- nvinfo : EIATTR_KPARAM_INFO
	.align		4
.L_98:
        /*0038*/ 	.byte	0x04, 0x17
        /*003a*/ 	.short	(.L_100 - .L_99)
.L_99:
        /*003c*/ 	.word	0x00000000
        /*0040*/ 	.short	0x0003
        /*0042*/ 	.short	0x000c
        /*0044*/ 	.byte	0x00, 0xf0, 0x11, 0x00


	//----- nvinfo : EIATTR_KPARAM_INFO
	.align		4
.L_100:
        /*0048*/ 	.byte	0x04, 0x17
        /*004a*/ 	.short	(.L_102 - .L_101)
.L_101:
        /*004c*/ 	.word	0x00000000
        /*0050*/ 	.short	0x0002
        /*0052*/ 	.short	0x0008
        /*0054*/ 	.byte	0x00, 0xf0, 0x11, 0x00


	//----- nvinfo : EIATTR_KPARAM_INFO
	.align		4
.L_102:
        /*0058*/ 	.byte	0x04, 0x17
        /*005a*/ 	.short	(.L_104 - .L_103)
.L_103:
        /*005c*/ 	.word	0x00000000
        /*0060*/ 	.short	0x0001
        /*0062*/ 	.short	0x0004
        /*0064*/ 	.byte	0x00, 0xf0, 0x11, 0x00


	//----- nvinfo : EIATTR_KPARAM_INFO
	.align		4
.L_104:
        /*0068*/ 	.byte	0x04, 0x17
        /*006a*/ 	.short	(.L_106 - .L_105)
.L_105:
        /*006c*/ 	.word	0x00000000
        /*0070*/ 	.short	0x0000
        /*0072*/ 	.short	0x0000
        /*0074*/ 	.byte	0x00, 0xf0, 0x11, 0x00


	//----- nvinfo : EIATTR_SPARSE_MMA_MASK
	.align		4
.L_106:
        /*0078*/ 	.byte	0x03, 0x50
        /*007a*/ 	.short	0x0000


	//----- nvinfo : EIATTR_MAXREG_COUNT
	.align		4
        /*007c*/ 	.byte	0x03, 0x1b
        /*007e*/ 	.short	0x00ff


	//----- nvinfo : EIATTR_MERCURY_ISA_VERSION
	.align		4
        /*0080*/ 	.byte	0x03, 0x5f
        /*0082*/ 	.short	0x0101


	//----- nvinfo : EIATTR_VRC_CTA_INIT_COUNT
	.align		4
        /*0084*/ 	.byte	0x02, 0x4a
	.zero		1
	.zero		1


	//----- nvinfo : EIATTR_EXIT_INSTR_OFFSETS
	.align		4
        /*0088*/ 	.byte	0x04, 0x1c
        /*008a*/ 	.short	(.L_108 - .L_107)


	//   ....[0]....
.L_107:
        /*008c*/ 	.word	0x00000070


	//   ....[1]....
        /*0090*/ 	.word	0x000006c0


	//   ....[2]....
        /*0094*/ 	.word	0x00000800


	//   ....[3]....
        /*0098*/ 	.word	0x000008a0


	//----- nvinfo : EIATTR_CRS_STACK_SIZE
	.align		4
.L_108:
        /*009c*/ 	.byte	0x04, 0x1e
        /*009e*/ 	.short	(.L_110 - .L_109)
.L_109:
        /*00a0*/ 	.word	0x00000000


	//----- nvinfo : EIATTR_CBANK_PARAM_SIZE
	.align		4
.L_110:
        /*00a4*/ 	.byte	0x03, 0x19
        /*00a6*/ 	.short	0x0028


	//----- nvinfo : EIATTR_PARAM_CBANK
	.align		4
        /*00a8*/ 	.byte	0x04, 0x0a
        /*00aa*/ 	.short	(.L_112 - .L_111)
	.align		4
.L_111:
        /*00ac*/ 	.word	index@(.nv.constant0._Z19get_query_idx_stackiiiiPKiS0_Pi)
        /*00b0*/ 	.short	0x0380
        /*00b2*/ 	.short	0x0028


	//----- nvinfo : EIATTR_SW_WAR
	.align		4
.L_112:
        /*00b4*/ 	.byte	0x04, 0x36
        /*00b6*/ 	.short	(.L_114 - .L_113)
.L_113:
        /*00b8*/ 	.word	0x00000008
.L_114:


//--------------------- .nv.info._Z23roipool3d_forward_stackiiiiiPKfPKiS0_PfPi --------------------------
	.section	.nv.info._Z23roipool3d_forward_stackiiiiiPKfPKiS0_PfPi,"",@"SHT_CUDA_INFO"
	.sectionflags	@""
	.align	4


	//----- nvinfo : EIATTR_CUDA_API_VERSION
	.align		4
        /*0000*/ 	.byte	0x04, 0x37
        /*0002*/ 	.short	(.L_116 - .L_115)
.L_115:
        /*0004*/ 	.word	0x00000082


	//----- nvinfo : EIATTR_KPARAM_INFO
	.align		4
.L_116:
        /*0008*/ 	.byte	0x04, 0x17
        /*000a*/ 	.short	(.L_118 - .L_117)
.L_117:
        /*000c*/ 	.word	0x00000000
        /*0010*/ 	.short	0x0009
        /*0012*/ 	.short	0x0038
        /*0014*/ 	.byte	0x00, 0xf5, 0x21, 0x00


	//----- nvinfo : EIATTR_KPARAM_INFO
	.align		4
.L_118:
        /*0018*/ 	.byte	0x04, 0x17
        /*001a*/ 	.short	(.L_120 - .L_119)
.L_119:
        /*001c*/ 	.word	0x00000000
        /*0020*/ 	.short	0x0008
        /*0022*/ 	.short	0x0030
        /*0024*/ 	.byte	0x00, 0xf5, 0x21, 0x00


	//----- nvinfo : EIATTR_KPARAM_INFO
	.align		4
.L_120:
        /*0028*/ 	.byte	0x04, 0x17
        /*002a*/ 	.short	(.L_122 - .L_121)
.L_121:
        /*002c*/ 	.word	0x00000000
        /*0030*/ 	.short	0x0007
        /*0032*/ 	.short	0x0028
        /*0034*/ 	.byte	0x00, 0xf5, 0x21, 0x00


	//----- nvinfo : EIATTR_KPARAM_INFO
	.align		4
.L_122:
        /*0038*/ 	.byte	0x04, 0x17
        /*003a*/ 	.short	(.L_124 - .L_123)
.L_123:
        /*003c*/ 	.word	0x00000000
        /*0040*/ 	.short	0x0006
        /*0042*/ 	.short	0x0020
        /*0044*/ 	.byte	0x00, 0xf5, 0x21, 0x00


	//----- nvinfo : EIATTR_KPARAM_INFO
	.align		4
.L_124:
        /*0048*/ 	.byte	0x04, 0x17
        /*004a*/ 	.short	(.L_126 - .L_125)
.L_125:
        /*004c*/ 	.word	0x00000000
        /*0050*/ 	.short	0x0005
        /*0052*/ 	.short	0x0018
        /*0054*/ 	.byte	0x00, 0xf5, 0x21, 0x00


	//----- nvinfo : EIATTR_KPARAM_INFO
	.align		4
.L_126:
        /*0058*/ 	.byte	0x04, 0x17
        /*005a*/ 	.short	(.L_128 - .L_127)
.L_127:
        /*005c*/ 	.word	0x00000000
        /*0060*/ 	.short	0x0004
        /*0062*/ 	.short	0x0010
        /*0064*/ 	.byte	0x00, 0xf0, 0x11, 0x00


	//----- nvinfo : EIATTR_KPARAM_INFO
	.align		4
.L_128:
        /*0068*/ 	.byte	0x04, 0x17
        /*006a*/ 	.short	(.L_130 - .L_129)
.L_129:
        /*006c*/ 	.word	0x00000000
        /*0070*/ 	.short	0x0003
        /*0072*/ 	.short	0x000c
        /*0074*/ 	.byte	0x00, 0xf0, 0x11, 0x00


	//----- nvinfo : EIATTR_KPARAM_INFO
	.align		4
.L_130:
        /*0078*/ 	.byte	0x04, 0x17
        /*007a*/ 	.short	(.L_132 - .L_131)
.L_131:
        /*007c*/ 	.word	0x00000000
        /*0080*/ 	.short	0x0002
        /*0082*/ 	.short	0x0008
        /*0084*/ 	.byte	0x00, 0xf0, 0x11, 0x00


	//----- nvinfo : EIATTR_KPARAM_INFO
	.align		4
.L_132:
        /*0088*/ 	.byte	0x04, 0x17
        /*008a*/ 	.short	(.L_134 - .L_133)
.L_133:
        /*008c*/ 	.word	0x00000000
        /*0090*/ 	.short	0x0001
        /*0092*/ 	.short	0x0004
        /*0094*/ 	.byte	0x00, 0xf0, 0x11, 0x00


	//----- nvinfo : EIATTR_KPARAM_INFO
	.align		4
.L_134:
        /*0098*/ 	.byte	0x04, 0x17
        /*009a*/ 	.short	(.L_136 - .L_135)
.L_135:
        /*009c*/ 	.word	0x00000000
        /*00a0*/ 	.short	0x0000
        /*00a2*/ 	.short	0x0000
        /*00a4*/ 	.byte	0x00, 0xf0, 0x11, 0x00


	//----- nvinfo : EIATTR_SPARSE_MMA_MASK
	.align		4
.L_136:
        /*00a8*/ 	.byte	0x03, 0x50
        /*00aa*/ 	.short	0x0000


	//----- nvinfo : EIATTR_MAXREG_COUNT
	.align		4
        /*00ac*/ 	.byte	0x03, 0x1b
        /*00ae*/ 	.short	0x00ff


	//----- nvinfo : EIATTR_MERCURY_ISA_VERSION
	.align		4
        /*00b0*/ 	.byte	0x03, 0x5f
        /*00b2*/ 	.short	0x0101


	//----- nvinfo : EIATTR_VRC_CTA_INIT_COUNT
	.align		4
        /*00b4*/ 	.byte	0x02, 0x4a
	.zero		1
	.zero		1


	//----- nvinfo : EIATTR_EXIT_INSTR_OFFSETS
	.align		4
        /*00b8*/ 	.byte	0x04, 0x1c
        /*00ba*/ 	.short	(.L_138 - .L_137)


	//   ....[0]....
.L_137:
        /*00bc*/ 	.word	0x000000d0


	//   ....[1]....
        /*00c0*/ 	.word	0x00000140


	//   ....[2]....
        /*00c4*/ 	.word	0x000001a0


	//   ....[3]....
        /*00c8*/ 	.word	0x000002c0


	//   ....[4]....
        /*00cc*/ 	.word	0x00000660


	//   ....[5]....
        /*00d0*/ 	.word	0x00000800


	//   ....[6]....
        /*00d4*/ 	.word	0x00000920


	//   ....[7]....
        /*00d8*/ 	.word	0x00000a50


	//----- nvinfo : EIATTR_CBANK_PARAM_SIZE
	.align		4
.L_138:
        /*00dc*/ 	.byte	0x03, 0x19
        /*00de*/ 	.short	0x0040


	//----- nvinfo : EIATTR_PARAM_CBANK
	.align		4
        /*00e0*/ 	.byte	0x04, 0x0a
        /*00e2*/ 	.short	(.L_140 - .L_139)
	.align		4
.L_139:
        /*00e4*/ 	.word	index@(.nv.constant0._Z23roipool3d_forward_stackiiiiiPKfPKiS0_PfPi)
        /*00e8*/ 	.short	0x0380
        /*00ea*/ 	.short	0x0040


	//----- nvinfo : EIATTR_SW_WAR
	.align		4
.L_140:
        /*00ec*/ 	.byte	0x04, 0x36
        /*00ee*/ 	.short	(.L_142 - .L_141)
.L_141:
        /*00f0*/ 	.word	0x00000008
.L_142:


//--------------------- .nv.info._Z20get_pooled_idx_stackiiiiPKiS0_PiS1_S1_ --------------------------
	.section	.nv.info._Z20get_pooled_idx_stackiiiiPKiS0_PiS1_S1_,"",@"SHT_CUDA_INFO"
	.sectionflags	@""
	.align	4


	//----- nvinfo : EIATTR_CUDA_API_VERSION
	.align		4
        /*0000*/ 	.byte	0x04, 0x37
        /*0002*/ 	.short	(.L_144 - .L_143)
.L_143:
        /*0004*/ 	.word	0x00000082


	//----- nvinfo : EIATTR_KPARAM_INFO
	.align		4
.L_144:
        /*0008*/ 	.byte	0x04, 0x17
        /*000a*/ 	.short	(.L_146 - .L_145)
.L_145:
        /*000c*/ 	.word	0x00000000
        /*0010*/ 	.short	0x0008
        /*0012*/ 	.short	0x0030
        /*0014*/ 	.byte	0x00, 0xf5, 0x21, 0x00


	//----- nvinfo : EIATTR_KPARAM_INFO
	.align		4
.L_146:
        /*0018*/ 	.byte	0x04, 0x17
        /*001a*/ 	.short	(.L_148 - .L_147)
.L_147:
        /*001c*/ 	.word	0x00000000
        /*0020*/ 	.short	0x0007
        /*0022*/ 	.short	0x0028
        /*0024*/ 	.byte	0x00, 0xf5, 0x21, 0x00


	//----- nvinfo : EIATTR_KPARAM_INFO
	.align		4
.L_148:
        /*0028*/ 	.byte	0x04, 0x17
        /*002a*/ 	.short	(.L_150 - .L_149)
.L_149:
        /*002c*/ 	.word	0x00000000
        /*0030*/ 	.short	0x0006
        /*0032*/ 	.short	0x0020
        /*0034*/ 	.byte	0x00, 0xf5, 0x21, 0x00


	//----- nvinfo : EIATTR_KPARAM_INFO
	.align		4
.L_150:
        /*0038*/ 	.byte	0x04, 0x17
        /*003a*/ 	.short	(.L_152 - .L_151)
.L_151:
        /*003c*/ 	.word	0x00000000
        /*0040*/ 	.short	0x0005
        /*0042*/ 	.short	0x0018
        /*0044*/ 	.byte	0x00, 0xf5, 0x21, 0x00


	//----- nvinfo : EIATTR_KPARAM_INFO
	.align		4
.L_152:
        /*0048*/ 	.byte	0x04, 0x17
        /*004a*/ 	.short	(.L_154 - .L_153)
.L_153:
        /*004c*/ 	.word	0x00000000
        /*0050*/ 	.short	0x0004
        /*0052*/ 	.short	0x0010
        /*0054*/ 	.byte	0x00, 0xf5, 0x21, 0x00


	//----- nvinfo : EIATTR_KPARAM_INFO
	.align		4
.L_154:
        /*0058*/ 	.byte	0x04, 0x17
        /*005a*/ 	.short	(.L_156 - .L_155)
.L_155:
        /*005c*/ 	.word	0x00000000
        /*0060*/ 	.short	0x0003
        /*0062*/ 	.short	0x000c
        /*0064*/ 	.byte	0x00, 0xf0, 0x11, 0x00


	//----- nvinfo : EIATTR_KPARAM_INFO
	.align		4
.L_156:
        /*0068*/ 	.byte	0x04, 0x17
        /*006a*/ 	.short	(.L_158 - .L_157)
.L_157:
        /*006c*/ 	.word	0x00000000
        /*0070*/ 	.short	0x0002
        /*0072*/ 	.short	0x0008
        /*0074*/ 	.byte	0x00, 0xf0, 0x11, 0x00


	//----- nvinfo : EIATTR_KPARAM_INFO
	.align		4
.L_158:
        /*0078*/ 	.byte	0x04, 0x17
        /*007a*/ 	.short	(.L_160 - .L_159)
.L_159:
        /*007c*/ 	.word	0x00000000
        /*0080*/ 	.short	0x0001
        /*0082*/ 	.short	0x0004
        /*0084*/ 	.byte	0x00, 0xf0, 0x11, 0x00


	//----- nvinfo : EIATTR_KPARAM_INFO
	.align		4
.L_160:
        /*0088*/ 	.byte	0x04, 0x17
        /*008a*/ 	.short	(.L_162 - .L_161)
.L_161:
        /*008c*/ 	.word	0x00000000
        /*0090*/ 	.short	0x0000
        /*0092*/ 	.short	0x0000
        /*0094*/ 	.byte	0x00, 0xf0, 0x11, 0x00


	//----- nvinfo : EIATTR_SPARSE_MMA_MASK
	.align		4
.L_162:
        /*0098*/ 	.byte	0x03, 0x50
        /*009a*/ 	.short	0x0000


	//----- nvinfo : EIATTR_MAXREG_COUNT
	.align		4
        /*009c*/ 	.byte	0x03, 0x1b
        /*009e*/ 	.short	0x00ff


	//----- nvinfo : EIATTR_MERCURY_ISA_VERSION
	.align		4
        /*00a0*/ 	.byte	0x03, 0x5f
        /*00a2*/ 	.short	0x0101


	//----- nvinfo : EIATTR_VRC_CTA_INIT_COUNT
	.align		4
        /*00a4*/ 	.byte	0x02, 0x4a
	.zero		1
	.zero		1


	//----- nvinfo : EIATTR_EXIT_INSTR_OFFSETS
	.align		4
        /*00a8*/ 	.byte	0x04, 0x1c
        /*00aa*/ 	.short	(.L_164 - .L_163)


	//   ....[0]....
.L_163:
        /*00ac*/ 	.word	0x00000080


	//   ....[1]....
        /*00b0*/ 	.word	0x00000970


	//   ....[2]....
        /*00b4*/ 	.word	0x000009a0


	//   ....[3]....
        /*00b8*/ 	.word	0x00000b90


	//   ....[4]....
        /*00bc*/ 	.word	0x00000c90


	//   ....[5]....
        /*00c0*/ 	.word	0x00000d30


	//   ....[6]....
        /*00c4*/ 	.word	0x00000da0


	//----- nvinfo : EIATTR_CRS_STACK_SIZE
	.align		4
.L_164:
        /*00c8*/ 	.byte	0x04, 0x1e
        /*00ca*/ 	.short	(.L_166 - .L_165)
.L_165:
        /*00cc*/ 	.word	0x00000000


	//----- nvinfo : EIATTR_CBANK_PARAM_SIZE
	.align		4
.L_166:
        /*00d0*/ 	.byte	0x03, 0x19
        /*00d2*/ 	.short	0x0038


	//----- nvinfo : EIATTR_PARAM_CBANK
	.align		4
        /*00d4*/ 	.byte	0x04, 0x0a
        /*00d6*/ 	.short	(.L_168 - .L_167)
	.align		4
.L_167:
        /*00d8*/ 	.word	index@(.nv.constant0._Z20get_pooled_idx_stackiiiiPKiS0_PiS1_S1_)
        /*00dc*/ 	.short	0x0380
        /*00de*/ 	.short	0x0038


	//----- nvinfo : EIATTR_SW_WAR
	.align		4
.L_168:
        /*00e0*/ 	.byte	0x04, 0x36
        /*00e2*/ 	.short	(.L_170 - .L_169)
.L_169:
        /*00e4*/ 	.word	0x00000008
.L_170:


//--------------------- .nv.info._Z25assign_pts_to_box3d_stackiiiPKiPKfS2_Pi --------------------------
	.section	.nv.info._Z25assign_pts_to_box3d_stackiiiPKiPKfS2_Pi,"",@"SHT_CUDA_INFO"
	.sectionflags	@""
	.align	4


	//----- nvinfo : EIATTR_CUDA_API_VERSION
	.align		4
        /*0000*/ 	.byte	0x04, 0x37
        /*0002*/ 	.short	(.L_172 - .L_171)
.L_171:
        /*0004*/ 	.word	0x00000082


	//----- nvinfo : EIATTR_KPARAM_INFO
	.align		4
.L_172:
        /*0008*/ 	.byte	0x04, 0x17
        /*000a*/ 	.short	(.L_174 - .L_173)
.L_173:
        /*000c*/ 	.word	0x00000000
        /*0010*/ 	.short	0x0006
        /*0012*/ 	.short	0x0028
        /*0014*/ 	.byte	0x00, 0xf5, 0x21, 0x00


	//----- nvinfo : EIATTR_KPARAM_INFO
	.align		4
.L_174:
        /*0018*/ 	.byte	0x04, 0x17
        /*001a*/ 	.short	(.L_176 - .L_175)
.L_175:
        /*001c*/ 	.word	0x00000000
        /*0020*/ 	.short	0x0005
        /*0022*/ 	.short	0x0020
        /*0024*/ 	.byte	0x00, 0xf5, 0x21, 0x00


	//----- nvinfo : EIATTR_KPARAM_INFO
	.align		4
.L_176:
        /*0028*/ 	.byte	0x04, 0x17
        /*002a*/ 	.short	(.L_178 - .L_177)
.L_177:
        /*002c*/ 	.word	0x00000000
        /*0030*/ 	.short	0x0004
        /*0032*/ 	.short	0x0018
        /*0034*/ 	.byte	0x00, 0xf5, 0x21, 0x00


	//----- nvinfo : EIATTR_KPARAM_INFO
	.align		4
.L_178:
        /*0038*/ 	.byte	0x04, 0x17
        /*003a*/ 	.short	(.L_180 - .L_179)
.L_179:
        /*003c*/ 	.word	0x00000000
        /*0040*/ 	.short	0x0003
        /*0042*/ 	.short	0x0010
        /*0044*/ 	.byte	0x00, 0xf5, 0x21, 0x00


	//----- nvinfo : EIATTR_KPARAM_INFO
	.align		4
.L_180:
        /*0048*/ 	.byte	0x04, 0x17
        /*004a*/ 	.short	(.L_182 - .L_181)
.L_181:
        /*004c*/ 	.word	0x00000000
        /*0050*/ 	.short	0x0002
        /*0052*/ 	.short	0x0008
        /*0054*/ 	.byte	0x00, 0xf0, 0x11, 0x00


	//----- nvinfo : EIATTR_KPARAM_INFO
	.align		4
.L_182:
        /*0058*/ 	.byte	0x04, 0x17
        /*005a*/ 	.short	(.L_184 - .L_183)
.L_183:
        /*005c*/ 	.word	0x00000000
        /*0060*/ 	.short	0x0001
        /*0062*/ 	.short	0x0004
        /*0064*/ 	.byte	0x00, 0xf0, 0x11, 0x00


	//----- nvinfo : EIATTR_KPARAM_INFO
	.align		4
.L_184:
        /*0068*/ 	.byte	0x04, 0x17
        /*006a*/ 	.short	(.L_186 - .L_185)
.L_185:
        /*006c*/ 	.word	0x00000000
        /*0070*/ 	.short	0x0000
        /*0072*/ 	.short	0x0000
        /*0074*/ 	.byte	0x00, 0xf0, 0x11, 0x00


	//----- nvinfo : EIATTR_SPARSE_MMA_MASK
	.align		4
.L_186:
        /*0078*/ 	.byte	0x03, 0x50
        /*007a*/ 	.short	0x0000


	//----- nvinfo : EIATTR_MAXREG_COUNT
	.align		4
        /*007c*/ 	.byte	0x03, 0x1b
        /*007e*/ 	.short	0x00ff


	//----- nvinfo : EIATTR_MERCURY_ISA_VERSION
	.align		4
        /*0080*/ 	.byte	0x03, 0x5f
        /*0082*/ 	.short	0x0101


	//----- nvinfo : EIATTR_VRC_CTA_INIT_COUNT
	.align		4
        /*0084*/ 	.byte	0x02, 0x4a
	.zero		1
	.zero		1


	//----- nvinfo : EIATTR_EXIT_INSTR_OFFSETS
	.align		4
        /*0088*/ 	.byte	0x04, 0x1c
        /*008a*/ 	.short	(.L_188 - .L_187)


	//   ....[0]....
.L_187:
        /*008c*/ 	.word	0x000000a0


	//   ....[1]....
        /*0090*/ 	.word	0x00001320


	//----- nvinfo : EIATTR_CRS_STACK_SIZE
	.align		4
.L_188:
        /*0094*/ 	.byte	0x04, 0x1e
        /*0096*/ 	.short	(.L_190 - .L_189)
.L_189:
        /*0098*/ 	.word	0x00000000


	//----- nvinfo : EIATTR_CBANK_PARAM_SIZE
	.align		4
.L_190:
        /*009c*/ 	.byte	0x03, 0x19
        /*009e*/ 	.short	0x0030


	//----- nvinfo : EIATTR_PARAM_CBANK
	.align		4
        /*00a0*/ 	.byte	0x04, 0x0a
        /*00a2*/ 	.short	(.L_192 - .L_191)
	.align		4
.L_191:
        /*00a4*/ 	.word	index@(.nv.constant0._Z25assign_pts_to_box3d_stackiiiPKiPKfS2_Pi)
        /*00a8*/ 	.short	0x0380
        /*00aa*/ 	.short	0x0030


	//----- nvinfo : EIATTR_SW_WAR
	.align		4
.L_192:
        /*00ac*/ 	.byte	0x04, 0x36
        /*00ae*/ 	.short	(.L_194 - .L_193)
.L_193:
        /*00b0*/ 	.word	0x00000008
.L_194:


//--------------------- .nv.callgraph             --------------------------
	.section	.nv.callgraph,"",@"SHT_CUDA_CALLGRAPH"
	.align	4
	.sectionentsize	8
	.align		4
        /*0000*/ 	.word	0x00000000
	.align		4
        /*0004*/ 	.word	0xffffffff
	.align		4
        /*0008*/ 	.word	0x00000000
	.align		4
        /*000c*/ 	.word	0xfffffffe
	.align		4
        /*0010*/ 	.word	0x00000000
	.align		4
        /*0014*/ 	.word	0xfffffffd
	.align		4
        /*0018*/ 	.word	0x00000000
	.align		4
        /*001c*/ 	.word	0xfffffffc


//--------------------- .nv.constant4             --------------------------
	.section	.nv.constant4,"a",@progbits
	.align	8
	.align		8
.nv.constant4:
        /*0000*/ 	.dword	__cudart_i2opi_f


//--------------------- .text._Z21group_features_kerneliiiiPKfPKiS2_S2_Pf --------------------------
	.section	.text._Z21group_features_kerneliiiiPKfPKiS2_S2_Pf,"ax",@progbits
	.align	128
        .global         _Z21group_features_kerneliiiiPKfPKiS2_S2_Pf
        .type           _Z21group_features_kerneliiiiPKfPKiS2_S2_Pf,@function
        .size           _Z21group_features_kerneliiiiPKfPKiS2_S2_Pf,(.L_x_48 - _Z21group_features_kerneliiiiPKfPKiS2_S2_Pf)
        .other          _Z21group_features_kerneliiiiPKfPKiS2_S2_Pf,@"STO_CUDA_ENTRY STV_DEFAULT"
_Z21group_features_kerneliiiiPKfPKiS2_S2_Pf:
.text._Z21group_features_kerneliiiiPKfPKiS2_S2_Pf:
[----:B------:R-:W-:Y:S08]  /*0000*/  LDC R1, c[0x0][0x37c] ;  /* 0x0000df00ff017b82 */ /* 0x000ff00000000800 */
[----:B------:R-:W0:Y:S01]  /*0010*/  LDC R0, c[0x0][0x38c] ;  /* 0x0000e300ff007b82 */ /* 0x000e220000000800 */
[----:B------:R-:W1:Y:S07]  /*0020*/  S2R R4, SR_TID.X ;  /* 0x0000000000047919 */ /* 0x000e6e0000002100 */
[----:B------:R-:W1:Y:S08]  /*0030*/  S2UR UR4, SR_CTAID.X ;  /* 0x00000000000479c3 */ /* 0x000e700000002500 */
[----:B------:R-:W1:Y:S01]  /*0040*/  LDC R5, c[0x0][0x360] ;  /* 0x0000d800ff057b82 */ /* 0x000e620000000800 */
[----:B0-----:R-:W-:-:S07]  /*0050*/  IABS R9, R0 ;  /* 0x0000000000097213 */ /* 0x001fce0000000000 */
[----:B------:R-:W0:Y:S01]  /*0060*/  LDC R3, c[0x0][0x388] ;  /* 0x0000e200ff037b82 */ /* 0x000e220000000800 */
[----:B------:R-:W2:Y:S01]  /*0070*/  I2F.RP R2, R9 ;  /* 0x0000000900027306 */ /* 0x000ea20000209400 */
[----:B-1----:R-:W-:Y:S01]  /*0080*/  IMAD R5, R5, UR4, R4 ;  /* 0x0000000405057c24 */ /* 0x002fe2000f8e0204 */
[----:B------:R-:W1:Y:S06]  /*0090*/  LDCU UR4, c[0x0][0x384] ;  /* 0x00007080ff0477ac */ /* 0x000e6c0008000800 */
[----:B--2---:R-:W2:Y:S01]  /*00a0*/  MUFU.RCP R2, R2 ;  /* 0x0000000200027308 */ /* 0x004ea20000001000 */
[----:B------:R-:W-:Y:S01]  /*00b0*/  IABS R10, R5 ;  /* 0x00000005000a7213 */ /* 0x000fe20000000000 */
[----:B--2---:R-:W-:Y:S01]  /*00c0*/  VIADD R6, R2, 0xffffffe ;  /* 0x0ffffffe02067836 */ /* 0x004fe20000000000 */
[----:B0-----:R-:W-:-:S05]  /*00d0*/  IABS R2, R3 ;  /* 0x0000000300027213 */ /* 0x001fca0000000000 */
[----:B------:R0:W2:Y:S02]  /*00e0*/  F2I.FTZ.U32.TRUNC.NTZ R7, R6 ;  /* 0x0000000600077305 */ /* 0x0000a4000021f000 */
[----:B0-----:R-:W-:Y:S02]  /*00f0*/  HFMA2 R6, -RZ, RZ, 0, 0 ;  /* 0x00000000ff067431 */ /* 0x001fe400000001ff */
[----:B--2---:R-:W-:-:S04]  /*0100*/  IMAD.MOV R8, RZ, RZ, -R7 ;  /* 0x000000ffff087224 */ /* 0x004fc800078e0a07 */
[----:B------:R-:W-:Y:S02]  /*0110*/  IMAD R11, R8, R9, RZ ;  /* 0x00000009080b7224 */ /* 0x000fe400078e02ff */
[----:B------:R-:W0:Y:S02]  /*0120*/  I2F.RP R8, R2 ;  /* 0x0000000200087306 */ /* 0x000e240000209400 */
[----:B------:R-:W-:Y:S01]  /*0130*/  IMAD.HI.U32 R7, R7, R11, R6 ;  /* 0x0000000b07077227 */ /* 0x000fe200078e0006 */
[----:B------:R-:W-:-:S05]  /*0140*/  LOP3.LUT R11, RZ, R3, RZ, 0x33, !PT ;  /* 0x00000003ff0b7212 */ /* 0x000fca00078e33ff */
[----:B------:R-:W-:-:S04]  /*0150*/  IMAD.HI.U32 R4, R7, R10, RZ ;  /* 0x0000000a07047227 */ /* 0x000fc800078e00ff */
[----:B------:R-:W-:Y:S01]  /*0160*/  IMAD.MOV R6, RZ, RZ, -R4 ;  /* 0x000000ffff067224 */ /* 0x000fe200078e0a04 */
[----:B0-----:R-:W0:Y:S03]  /*0170*/  MUFU.RCP R8, R8 ;  /* 0x0000000800087308 */ /* 0x001e260000001000 */
[----:B------:R-:W-:-:S05]  /*0180*/  IMAD R6, R9, R6, R10 ;  /* 0x0000000609067224 */ /* 0x000fca00078e020a */
[----:B------:R-:W-:Y:S02]  /*0190*/  ISETP.GT.U32.AND P2, PT, R9, R6, PT ;  /* 0x000000060900720c */ /* 0x000fe40003f44070 */
[----:B0-----:R-:W-:-:S11]  /*01a0*/  IADD3 R7, PT, PT, R8, 0xffffffe, RZ ;  /* 0x0ffffffe08077810 */ /* 0x001fd60007ffe0ff */
[----:B------:R-:W-:Y:S02]  /*01b0*/  @!P2 IMAD.IADD R6, R6, 0x1, -R9 ;  /* 0x000000010606a824 */ /* 0x000fe400078e0a09 */
[----:B------:R-:W-:Y:S01]  /*01c0*/  @!P2 VIADD R4, R4, 0x1 ;  /* 0x000000010404a836 */ /* 0x000fe20000000000 */
[----:B------:R-:W-:Y:S01]  /*01d0*/  ISETP.NE.AND P2, PT, R0, RZ, PT ;  /* 0x000000ff0000720c */ /* 0x000fe20003f45270 */
[----:B------:R-:W0:Y:S01]  /*01e0*/  F2I.FTZ.U32.TRUNC.NTZ R7, R7 ;  /* 0x0000000700077305 */ /* 0x000e22000021f000 */
[----:B------:R-:W-:Y:S02]  /*01f0*/  ISETP.GE.U32.AND P0, PT, R6, R9, PT ;  /* 0x000000090600720c */ /* 0x000fe40003f06070 */
[----:B------:R-:W-:-:S04]  /*0200*/  LOP3.LUT R6, R5, R0, RZ, 0x3c, !PT ;  /* 0x0000000005067212 */ /* 0x000fc800078e3cff */
[----:B------:R-:W-:Y:S01]  /*0210*/  ISETP.GE.AND P1, PT, R6, RZ, PT ;  /* 0x000000ff0600720c */ /* 0x000fe20003f26270 */
[----:B------:R-:W-:-:S06]  /*0220*/  IMAD.MOV.U32 R6, RZ, RZ, RZ ;  /* 0x000000ffff067224 */ /* 0x000fcc00078e00ff */
[----:B------:R-:W-:Y:S01]  /*0230*/  @P0 VIADD R4, R4, 0x1 ;  /* 0x0000000104040836 */ /* 0x000fe20000000000 */
[----:B0-----:R-:W-:-:S05]  /*0240*/  IADD3 R9, PT, PT, RZ, -R7, RZ ;  /* 0x80000007ff097210 */ /* 0x001fca0007ffe0ff */
[----:B------:R-:W-:Y:S01]  /*0250*/  @!P1 IMAD.MOV R4, RZ, RZ, -R4 ;  /* 0x000000ffff049224 */ /* 0x000fe200078e0a04 */
[----:B------:R-:W-:Y:S01]  /*0260*/  @!P2 LOP3.LUT R4, RZ, R0, RZ, 0x33, !PT ;  /* 0x00000000ff04a212 */ /* 0x000fe200078e33ff */
[----:B------:R-:W-:-:S03]  /*0270*/  IMAD R9, R9, R2, RZ ;  /* 0x0000000209097224 */ /* 0x000fc600078e02ff */
[----:B------:R-:W-:Y:S01]  /*0280*/  IABS R8, R4 ;  /* 0x0000000400087213 */ /* 0x000fe20000000000 */
[----:B------:R-:W-:-:S03]  /*0290*/  IMAD.HI.U32 R6, R7, R9, R6 ;  /* 0x0000000907067227 */ /* 0x000fc600078e0006 */
[----:B------:R-:W-:-:S05]  /*02a0*/  MOV R9, R8 ;  /* 0x0000000800097202 */ /* 0x000fca0000000f00 */
[----:B------:R-:W-:-:S04]  /*02b0*/  IMAD.HI.U32 R6, R6, R9, RZ ;  /* 0x0000000906067227 */ /* 0x000fc800078e00ff */
[----:B------:R-:W-:-:S04]  /*02c0*/  IMAD.MOV R7, RZ, RZ, -R6 ;  /* 0x000000ffff077224 */ /* 0x000fc800078e0a06 */
[----:B------:R-:W-:Y:S01]  /*02d0*/  IMAD R9, R2, R7, R9 ;  /* 0x0000000702097224 */ /* 0x000fe200078e0209 */
[----:B------:R-:W-:-:S04]  /*02e0*/  LOP3.LUT R7, R4, R3, RZ, 0x3c, !PT ;  /* 0x0000000304077212 */ /* 0x000fc800078e3cff */
[----:B------:R-:W-:Y:S02]  /*02f0*/  ISETP.GT.U32.AND P2, PT, R2, R9, PT ;  /* 0x000000090200720c */ /* 0x000fe40003f44070 */
[----:B------:R-:W-:Y:S02]  /*0300*/  ISETP.GE.AND P0, PT, R7, RZ, PT ;  /* 0x000000ff0700720c */ /* 0x000fe40003f06270 */
[----:B------:R-:W-:-:S04]  /*0310*/  LOP3.LUT R7, R0, R3, RZ, 0xfc, !PT ;  /* 0x0000000300077212 */ /* 0x000fc800078efcff */
[----:B------:R-:W-:-:S05]  /*0320*/  SHF.R.U32.HI R7, RZ, 0x1f, R7 ;  /* 0x0000001fff077819 */ /* 0x000fca0000011607 */
[----:B------:R-:W-:Y:S01]  /*0330*/  @!P2 IMAD.IADD R9, R9, 0x1, -R2 ;  /* 0x000000010909a824 */ /* 0x000fe200078e0a02 */
[----:B------:R-:W-:-:S04]  /*0340*/  @!P2 IADD3 R6, PT, PT, R6, 0x1, RZ ;  /* 0x000000010606a810 */ /* 0x000fc80007ffe0ff */
[----:B------:R-:W-:-:S13]  /*0350*/  ISETP.GE.U32.AND P1, PT, R9, R2, PT ;  /* 0x000000020900720c */ /* 0x000fda0003f26070 */
[----:B------:R-:W-:Y:S01]  /*0360*/  @P1 VIADD R6, R6, 0x1 ;  /* 0x0000000106061836 */ /* 0x000fe20000000000 */
[----:B------:R-:W-:-:S03]  /*0370*/  ISETP.NE.AND P1, PT, R3, RZ, PT ;  /* 0x000000ff0300720c */ /* 0x000fc60003f25270 */
[----:B------:R-:W-:-:S05]  /*0380*/  @!P0 IMAD.MOV R6, RZ, RZ, -R6 ;  /* 0x000000ffff068224 */ /* 0x000fca00078e0a06 */
[----:B------:R-:W-:-:S04]  /*0390*/  SEL R10, R11, R6, !P1 ;  /* 0x000000060b0a7207 */ /* 0x000fc80004800000 */
[----:B-1----:R-:W-:-:S04]  /*03a0*/  ISETP.GE.AND P0, PT, R10, UR4, PT ;  /* 0x000000040a007c0c */ /* 0x002fc8000bf06270 */
[----:B------:R-:W-:-:S13]  /*03b0*/  ISETP.EQ.U32.OR P0, PT, R7, 0x1, P0 ;  /* 0x000000010700780c */ /* 0x000fda0000702470 */
[----:B------:R-:W-:Y:S05]  /*03c0*/  @P0 EXIT ;  /* 0x000000000000094d */ /* 0x000fea0003800000 */
[----:B------:R-:W0:Y:S01]  /*03d0*/  LDC.64 R6, c[0x0][0x3a0] ;  /* 0x0000e800ff067b82 */ /* 0x000e220000000a00 */
[----:B------:R-:W-:Y:S01]  /*03e0*/  IADD3 R8, PT, PT, -R4, RZ, RZ ;  /* 0x000000ff04087210 */ /* 0x000fe20007ffe1ff */
[----:B------:R-:W1:Y:S04]  /*03f0*/  LDCU.64 UR4, c[0x0][0x358] ;  /* 0x00006b00ff0477ac */ /* 0x000e680008000a00 */
[----:B------:R-:W-:-:S04]  /*0400*/  IMAD R13, R0, R8, R5 ;  /* 0x00000008000d7224 */ /* 0x000fc800078e0205 */
[----:B------:R-:W-:-:S04]  /*0410*/  IMAD R5, R10, R0, R13 ;  /* 0x000000000a057224 */ /* 0x000fc800078e020d */
[----:B0-----:R-:W-:-:S06]  /*0420*/  IMAD.WIDE R6, R5, 0x4, R6 ;  /* 0x0000000405067825 */ /* 0x001fcc00078e0206 */
[----:B-1----:R-:W2:Y:S02]  /*0430*/  LDG.E R7, desc[UR4][R6.64] ;  /* 0x0000000406077981 */ /* 0x002ea4000c1e1900 */
[----:B--2---:R-:W-:-:S13]  /*0440*/  ISETP.GE.AND P0, PT, R7, RZ, PT ;  /* 0x000000ff0700720c */ /* 0x004fda0003f06270 */
[----:B------:R-:W-:Y:S05]  /*0450*/  @!P0 EXIT ;  /* 0x000000000000894d */ /* 0x000fea0003800000 */
[----:B------:R-:W-:Y:S02]  /*0460*/  ISETP.GE.AND P2, PT, R4, RZ, PT ;  /* 0x000000ff0400720c */ /* 0x000fe40003f46270 */
[----:B------:R-:W0:Y:S01]  /*0470*/  LDC.64 R4, c[0x0][0x390] ;  /* 0x0000e400ff047b82 */ /* 0x000e220000000a00 */
[----:B------:R-:W-:Y:S01]  /*0480*/  ISETP.GT.U32.AND P0, PT, R2, R9, PT ;  /* 0x000000090200720c */ /* 0x000fe20003f04070 */
[----:B------:R-:W-:-:S05]  /*0490*/  IMAD.IADD R2, R9, 0x1, -R2 ;  /* 0x0000000109027824 */ /* 0x000fca00078e0a02 */
[----:B------:R-:W-:-:S04]  /*04a0*/  SEL R2, R2, R9, !P0 ;  /* 0x0000000902027207 */ /* 0x000fc80004000000 */
[----:B------:R-:W-:-:S04]  /*04b0*/  @!P2 IADD3 R2, PT, PT, -R2, RZ, RZ ;  /* 0x000000ff0202a210 */ /* 0x000fc80007ffe1ff */
[----:B------:R-:W-:-:S05]  /*04c0*/  SEL R2, R11, R2, !P1 ;  /* 0x000000020b027207 */ /* 0x000fca0004800000 */
[----:B------:R-:W-:-:S04]  /*04d0*/  IMAD R7, R7, R3, R2 ;  /* 0x0000000307077224 */ /* 0x000fc800078e0202 */
[----:B0-----:R-:W-:Y:S02]  /*04e0*/  IMAD.WIDE R4, R7, 0x4, R4 ;  /* 0x0000000407047825 */ /* 0x001fe400078e0204 */
[----:B------:R-:W0:Y:S04]  /*04f0*/  LDC.64 R6, c[0x0][0x3b0] ;  /* 0x0000ec00ff067b82 */ /* 0x000e280000000a00 */
[----:B------:R-:W2:Y:S01]  /*0500*/  LDG.E R5, desc[UR4][R4.64] ;  /* 0x0000000404057981 */ /* 0x000ea2000c1e1900 */
[----:B------:R-:W-:-:S04]  /*0510*/  IMAD R3, R10, R3, R2 ;  /* 0x000000030a037224 */ /* 0x000fc800078e0202 */
[----:B------:R-:W-:-:S04]  /*0520*/  IMAD R3, R3, R0, R13 ;  /* 0x0000000003037224 */ /* 0x000fc800078e020d */
[----:B0-----:R-:W-:-:S05]  /*0530*/  IMAD.WIDE R2, R3, 0x4, R6 ;  /* 0x0000000403027825 */ /* 0x001fca00078e0206 */
[----:B--2---:R-:W-:Y:S01]  /*0540*/  STG.E desc[UR4][R2.64], R5 ;  /* 0x0000000502007986 */ /* 0x004fe2000c101904 */
[----:B------:R-:W-:Y:S05]  /*0550*/  EXIT ;  /* 0x000000000000794d */ /* 0x000fea0003800000 */
.L_x_0:
[----:B------:R-:W-:-:S00]  /*0560*/  BRA `(.L_x_0) ;  /* 0xfffffffc00fc7947 */ /* 0x000fc0000383ffff */
[----:B------:R-:W-:-:S00]  /*0570*/  NOP ;  /* 0x0000000000007918 */ /* 0x000fc00000000000 */
        /* <DEDUP_REMOVED lines=8> */
.L_x_48:


//--------------------- .text._Z26group_features_grad_kerneliiiiiPKfPKiS2_S2_Pf --------------------------
	.section	.text._Z26group_features_grad_kerneliiiiiPKfPKiS2_S2_Pf,"ax",@progbits
	.align	128
        .global         _Z26group_features_grad_kerneliiiiiPKfPKiS2_S2_Pf
        .type           _Z26group_features_grad_kerneliiiiiPKfPKiS2_S2_Pf,@function
        .size           _Z26group_features_grad_kerneliiiiiPKfPKiS2_S2_Pf,(.L_x_49 - _Z26group_features_grad_kerneliiiiiPKfPKiS2_S2_Pf)
        .other          _Z26group_features_grad_kerneliiiiiPKfPKiS2_S2_Pf,@"STO_CUDA_ENTRY STV_DEFAULT"
_Z26group_features_grad_kerneliiiiiPKfPKiS2_S2_Pf:
.text._Z26group_features_grad_kerneliiiiiPKfPKiS2_S2_Pf:
        /* <DEDUP_REMOVED lines=11> */
[----:B------:R-:W-:-:S02]  /*00b0*/  IABS R10, R4 ;  /* 0x00000004000a7213 */ /* 0x000fc40000000000 */
[-C--:B0-----:R-:W-:Y:S01]  /*00c0*/  LOP3.LUT R11, RZ, R0.reuse, RZ, 0x33, !PT ;  /* 0x00000000ff0b7212 */ /* 0x081fe200078e33ff */
[----:B--2---:R-:W-:Y:S01]  /*00d0*/  VIADD R6, R2, 0xffffffe ;  /* 0x0ffffffe02067836 */ /* 0x004fe20000000000 */
[----:B------:R-:W-:-:S03]  /*00e0*/  IABS R2, R0 ;  /* 0x0000000000027213 */ /* 0x000fc60000000000 */
[----:B------:R0:W2:Y:S02]  /*00f0*/  F2I.FTZ.U32.TRUNC.NTZ R7, R6 ;  /* 0x0000000600077305 */ /* 0x0000a4000021f000 */
[----:B0-----:R-:W-:Y:S02]  /*0100*/  HFMA2 R6, -RZ, RZ, 0, 0 ;  /* 0x00000000ff067431 */ /* 0x001fe400000001ff */
[----:B--2---:R-:W-:-:S04]  /*0110*/  IMAD.MOV R8, RZ, RZ, -R7 ;  /* 0x000000ffff087224 */ /* 0x004fc800078e0a07 */
[----:B------:R-:W-:Y:S02]  /*0120*/  IMAD R5, R8, R9, RZ ;  /* 0x0000000908057224 */ /* 0x000fe400078e02ff */
[----:B------:R-:W0:Y:S02]  /*0130*/  I2F.RP R8, R2 ;  /* 0x0000000200087306 */ /* 0x000e240000209400 */
[----:B------:R-:W-:-:S06]  /*0140*/  IMAD.HI.U32 R7, R7, R5, R6 ;  /* 0x0000000507077227 */ /* 0x000fcc00078e0006 */
        /* <DEDUP_REMOVED lines=50> */
[-C--:B------:R-:W-:Y:S01]  /*0470*/  ISETP.GT.U32.AND P0, PT, R2, R9.reuse, PT ;  /* 0x000000090200720c */ /* 0x080fe20003f04070 */
[----:B------:R-:W-:Y:S01]  /*0480*/  IMAD.IADD R2, R9, 0x1, -R2 ;  /* 0x0000000109027824 */ /* 0x000fe200078e0a02 */
[----:B------:R-:W0:Y:S04]  /*0490*/  LDC.64 R4, c[0x0][0x398] ;  /* 0x0000e600ff047b82 */ /* 0x000e280000000a00 */
[----:B------:R-:W-:-:S05]  /*04a0*/  SEL R2, R2, R9, !P0 ;  /* 0x0000000902027207 */ /* 0x000fca0004000000 */
[----:B------:R-:W-:-:S04]  /*04b0*/  @!P2 IADD3 R2, PT, PT, -R2, RZ, RZ ;  /* 0x000000ff0202a210 */ /* 0x000fc80007ffe1ff */
[----:B------:R-:W-:-:S05]  /*04c0*/  SEL R11, R11, R2, !P1 ;  /* 0x000000020b0b7207 */ /* 0x000fca0004800000 */
[----:B------:R-:W-:-:S04]  /*04d0*/  IMAD R2, R10, R0, R11 ;  /* 0x000000000a027224 */ /* 0x000fc800078e020b */
[----:B------:R-:W-:-:S04]  /*04e0*/  IMAD R3, R2, R3, R8 ;  /* 0x0000000302037224 */ /* 0x000fc800078e0208 */
[----:B0-----:R-:W-:Y:S02]  /*04f0*/  IMAD.WIDE R2, R3, 0x4, R4 ;  /* 0x0000000403027825 */ /* 0x001fe400078e0204 */
[----:B------:R-:W0:Y:S04]  /*0500*/  LDC.64 R4, c[0x0][0x3b8] ;  /* 0x0000ee00ff047b82 */ /* 0x000e280000000a00 */
[----:B------:R-:W2:Y:S01]  /*0510*/  LDG.E R3, desc[UR4][R2.64] ;  /* 0x0000000402037981 */ /* 0x000ea2000c1e1900 */
[----:B------:R-:W-:-:S04]  /*0520*/  IMAD R11, R6, R0, R11 ;  /* 0x00000000060b7224 */ /* 0x000fc800078e020b */
[----:B0-----:R-:W-:-:S05]  /*0530*/  IMAD.WIDE R4, R11, 0x4, R4 ;  /* 0x000000040b047825 */ /* 0x001fca00078e0204 */
[----:B--2---:R-:W-:Y:S01]  /*0540*/  REDG.E.ADD.F32.FTZ.RN.STRONG.GPU desc[UR4][R4.64], R3 ;  /* 0x00000003040079a6 */ /* 0x004fe2000c12f304 */
[----:B------:R-:W-:Y:S05]  /*0550*/  EXIT ;  /* 0x000000000000794d */ /* 0x000fea0003800000 */
.L_x_1:
        /* <DEDUP_REMOVED lines=10> */
.L_x_49:


//--------------------- .text._Z19get_query_idx_stackiiiiPKiS0_Pi --------------------------
	.section	.text._Z19get_query_idx_stackiiiiPKiS0_Pi,"ax",@progbits
	.align	128
        .global         _Z19get_query_idx_stackiiiiPKiS0_Pi
        .type           _Z19get_query_idx_stackiiiiPKiS0_Pi,@function
        .size           _Z19get_query_idx_stackiiiiPKiS0_Pi,(.L_x_50 - _Z19get_query_idx_stackiiiiPKiS0_Pi)
        .other          _Z19get_query_idx_stackiiiiPKiS0_Pi,@"STO_CUDA_ENTRY STV_DEFAULT"
_Z19get_query_idx_stackiiiiPKiS0_Pi:
.text._Z19get_query_idx_stackiiiiPKiS0_Pi:
[----:B------:R-:W-:Y:S01]  /*0000*/  LDC R1, c[0x0][0x37c] ;  /* 0x0000df00ff017b82 */ /* 0x000fe20000000800 */
[----:B------:R-:W0:Y:S07]  /*0010*/  S2R R3, SR_TID.X ;  /* 0x0000000000037919 */ /* 0x000e2e0000002100 */
[----:B------:R-:W0:Y:S01]  /*0020*/  S2UR UR4, SR_CTAID.X ;  /* 0x00000000000479c3 */ /* 0x000e220000002500 */
[----:B------:R-:W1:Y:S07]  /*0030*/  LDCU UR8, c[0x0][0x388] ;  /* 0x00007100ff0877ac */ /* 0x000e6e0008000800 */
[----:B------:R-:W0:Y:S02]  /*0040*/  LDC R0, c[0x0][0x360] ;  /* 0x0000d800ff007b82 */ /* 0x000e240000000800 */
[----:B0-----:R-:W-:-:S05]  /*0050*/  IMAD R0, R0, UR4, R3 ;  /* 0x0000000400007c24 */ /* 0x001fca000f8e0203 */
[----:B-1----:R-:W-:-:S13]  /*0060*/  ISETP.GE.AND P0, PT, R0, UR8, PT ;  /* 0x0000000800007c0c */ /* 0x002fda000bf06270 */
[----:B------:R-:W-:Y:S05]  /*0070*/  @P0 EXIT ;  /* 0x000000000000094d */ /* 0x000fea0003800000 */
[----:B------:R-:W0:Y:S01]  /*0080*/  S2R R3, SR_CTAID.Y ;  /* 0x0000000000037919 */ /* 0x000e220000002600 */
[----:B------:R-:W1:Y:S01]  /*0090*/  LDCU.64 UR6, c[0x0][0x358] ;  /* 0x00006b00ff0677ac */ /* 0x000e620008000a00 */
[----:B------:R-:W-:Y:S01]  /*00a0*/  IMAD.MOV.U32 R2, RZ, RZ, RZ ;  /* 0x000000ffff027224 */ /* 0x000fe200078e00ff */
[----:B0-----:R-:W-:-:S13]  /*00b0*/  ISETP.NE.AND P0, PT, R3, RZ, PT ;  /* 0x000000ff0300720c */ /* 0x001fda0003f05270 */
[----:B-1----:R-:W-:Y:S05]  /*00c0*/  @!P0 BRA `(.L_x_2) ;  /* 0x00000004006c8947 */ /* 0x002fea0003800000 */
[C---:B------:R-:W-:Y:S01]  /*00d0*/  ISETP.GE.U32.AND P1, PT, R3.reuse, 0x10, PT ;  /* 0x000000100300780c */ /* 0x040fe20003f26070 */
[----:B------:R-:W-:Y:S01]  /*00e0*/  IMAD.MOV.U32 R6, RZ, RZ, RZ ;  /* 0x000000ffff067224 */ /* 0x000fe200078e00ff */
[----:B------:R-:W-:Y:S01]  /*00f0*/  LOP3.LUT R24, R3, 0xf, RZ, 0xc0, !PT ;  /* 0x0000000f03187812 */ /* 0x000fe200078ec0ff */
[----:B------:R-:W-:-:S03]  /*0100*/  IMAD.MOV.U32 R2, RZ, RZ, RZ ;  /* 0x000000ffff027224 */ /* 0x000fc600078e00ff */
[----:B------:R-:W-:-:S07]  /*0110*/  ISETP.NE.AND P0, PT, R24, RZ, PT ;  /* 0x000000ff1800720c */ /* 0x000fce0003f05270 */
[----:B------:R-:W-:Y:S06]  /*0120*/  @!P1 BRA `(.L_x_3) ;  /* 0x0000000000989947 */ /* 0x000fec0003800000 */
[----:B------:R-:W0:Y:S01]  /*0130*/  LDCU.64 UR4, c[0x0][0x390] ;  /* 0x00007200ff0477ac */ /* 0x000e220008000a00 */
[----:B------:R-:W-:Y:S01]  /*0140*/  LOP3.LUT R6, R3, 0xfff0, RZ, 0xc0, !PT ;  /* 0x0000fff003067812 */ /* 0x000fe200078ec0ff */
[----:B------:R-:W-:-:S04]  /*0150*/  IMAD.MOV.U32 R2, RZ, RZ, RZ ;  /* 0x000000ffff027224 */ /* 0x000fc800078e00ff */
[----:B------:R-:W-:Y:S01]  /*0160*/  IMAD.MOV R7, RZ, RZ, -R6 ;  /* 0x000000ffff077224 */ /* 0x000fe200078e0a06 */
[----:B0-----:R-:W-:-:S04]  /*0170*/  UIADD3 UR4, UP0, UPT, UR4, 0x20, URZ ;  /* 0x0000002004047890 */ /* 0x001fc8000ff1e0ff */
[----:B------:R-:W-:Y:S02]  /*0180*/  UIADD3.X UR5, UPT, UPT, URZ, UR5, URZ, UP0, !UPT ;  /* 0x00000005ff057290 */ /* 0x000fe400087fe4ff */
[----:B------:R-:W-:-:S04]  /*0190*/  IMAD.U32 R13, RZ, RZ, UR4 ;  /* 0x00000004ff0d7e24 */ /* 0x000fc8000f8e00ff */
[----:B------:R-:W-:-:S07]  /*01a0*/  IMAD.U32 R5, RZ, RZ, UR5 ;  /* 0x00000005ff057e24 */ /* 0x000fce000f8e00ff */
.L_x_4:
[----:B------:R-:W-:-:S05]  /*01b0*/  IMAD.MOV.U32 R4, RZ, RZ, R13 ;  /* 0x000000ffff047224 */ /* 0x000fca00078e000d */
[----:B------:R-:W2:Y:S04]  /*01c0*/  LDG.E R13, desc[UR6][R4.64+-0x20] ;  /* 0xffffe006040d7981 */ /* 0x000ea8000c1e1900 */
[----:B------:R-:W2:Y:S04]  /*01d0*/  LDG.E R12, desc[UR6][R4.64+-0x1c] ;  /* 0xffffe406040c7981 */ /* 0x000ea8000c1e1900 */
[----:B------:R-:W3:Y:S04]  /*01e0*/  LDG.E R15, desc[UR6][R4.64+-0x18] ;  /* 0xffffe806040f7981 */ /* 0x000ee8000c1e1900 */
[----:B------:R-:W3:Y:S04]  /*01f0*/  LDG.E R14, desc[UR6][R4.64+-0x14] ;  /* 0xffffec06040e7981 */ /* 0x000ee8000c1e1900 */
[----:B------:R-:W4:Y:S04]  /*0200*/  LDG.E R17, desc[UR6][R4.64+-0x10] ;  /* 0xfffff00604117981 */ /* 0x000f28000c1e1900 */
[----:B------:R-:W4:Y:S04]  /*0210*/  LDG.E R16, desc[UR6][R4.64+-0xc] ;  /* 0xfffff40604107981 */ /* 0x000f28000c1e1900 */
[----:B------:R-:W5:Y:S04]  /*0220*/  LDG.E R19, desc[UR6][R4.64+-0x8] ;  /* 0xfffff80604137981 */ /* 0x000f68000c1e1900 */
        /* <DEDUP_REMOVED lines=8> */
[----:B------:R0:W5:Y:S01]  /*02b0*/  LDG.E R8, desc[UR6][R4.64+0x1c] ;  /* 0x00001c0604087981 */ /* 0x000162000c1e1900 */
[----:B------:R-:W-:-:S05]  /*02c0*/  VIADD R7, R7, 0x10 ;  /* 0x0000001007077836 */ /* 0x000fca0000000000 */
[----:B------:R-:W-:Y:S02]  /*02d0*/  ISETP.NE.AND P1, PT, R7, RZ, PT ;  /* 0x000000ff0700720c */ /* 0x000fe40003f25270 */
[----:B--2---:R-:W-:Y:S02]  /*02e0*/  IADD3 R12, PT, PT, R12, R13, R2 ;  /* 0x0000000d0c0c7210 */ /* 0x004fe40007ffe002 */
[----:B------:R-:W-:-:S05]  /*02f0*/  IADD3 R13, P2, PT, R4, 0x40, RZ ;  /* 0x00000040040d7810 */ /* 0x000fca0007f5e0ff */
[----:B0-----:R-:W-:Y:S01]  /*0300*/  IMAD.X R5, RZ, RZ, R5, P2 ;  /* 0x000000ffff057224 */ /* 0x001fe200010e0605 */
[----:B---3--:R-:W-:-:S04]  /*0310*/  IADD3 R12, PT, PT, R14, R15, R12 ;  /* 0x0000000f0e0c7210 */ /* 0x008fc80007ffe00c */
[----:B----4-:R-:W-:-:S04]  /*0320*/  IADD3 R12, PT, PT, R16, R17, R12 ;  /* 0x00000011100c7210 */ /* 0x010fc80007ffe00c */
[----:B-----5:R-:W-:-:S04]  /*0330*/  IADD3 R12, PT, PT, R18, R19, R12 ;  /* 0x00000013120c7210 */ /* 0x020fc80007ffe00c */
[----:B------:R-:W-:-:S04]  /*0340*/  IADD3 R12, PT, PT, R20, R21, R12 ;  /* 0x00000015140c7210 */ /* 0x000fc80007ffe00c */
[----:B------:R-:W-:-:S04]  /*0350*/  IADD3 R12, PT, PT, R22, R23, R12 ;  /* 0x00000017160c7210 */ /* 0x000fc80007ffe00c */
[----:B------:R-:W-:-:S04]  /*0360*/  IADD3 R10, PT, PT, R10, R11, R12 ;  /* 0x0000000b0a0a7210 */ /* 0x000fc80007ffe00c */
[----:B------:R-:W-:Y:S01]  /*0370*/  IADD3 R2, PT, PT, R8, R9, R10 ;  /* 0x0000000908027210 */ /* 0x000fe20007ffe00a */
[----:B------:R-:W-:Y:S06]  /*0380*/  @P1 BRA `(.L_x_4) ;  /* 0xfffffffc00881947 */ /* 0x000fec000383ffff */
.L_x_3:
[----:B------:R-:W-:Y:S05]  /*0390*/  @!P0 BRA `(.L_x_2) ;  /* 0x0000000000b88947 */ /* 0x000fea0003800000 */
[----:B------:R-:W-:Y:S02]  /*03a0*/  ISETP.GE.U32.AND P0, PT, R24, 0x8, PT ;  /* 0x000000081800780c */ /* 0x000fe40003f06070 */
[----:B------:R-:W-:-:S04]  /*03b0*/  LOP3.LUT R15, R3, 0x7, RZ, 0xc0, !PT ;  /* 0x00000007030f7812 */ /* 0x000fc800078ec0ff */
[----:B------:R-:W-:-:S07]  /*03c0*/  ISETP.NE.AND P1, PT, R15, RZ, PT ;  /* 0x000000ff0f00720c */ /* 0x000fce0003f25270 */
[----:B------:R-:W-:Y:S06]  /*03d0*/  @!P0 BRA `(.L_x_5) ;  /* 0x00000000003c8947 */ /* 0x000fec0003800000 */
[----:B------:R-:W0:Y:S02]  /*03e0*/  LDC.64 R4, c[0x0][0x390] ;  /* 0x0000e400ff047b82 */ /* 0x000e240000000a00 */
[----:B0-----:R-:W-:-:S05]  /*03f0*/  IMAD.WIDE.U32 R4, R6, 0x4, R4 ;  /* 0x0000000406047825 */ /* 0x001fca00078e0004 */
[----:B------:R-:W2:Y:S04]  /*0400*/  LDG.E R7, desc[UR6][R4.64] ;  /* 0x0000000604077981 */ /* 0x000ea8000c1e1900 */
[----:B------:R-:W2:Y:S04]  /*0410*/  LDG.E R8, desc[UR6][R4.64+0x4] ;  /* 0x0000040604087981 */ /* 0x000ea8000c1e1900 */
[----:B------:R-:W3:Y:S04]  /*0420*/  LDG.E R10, desc[UR6][R4.64+0x8] ;  /* 0x00000806040a7981 */ /* 0x000ee8000c1e1900 */
[----:B------:R-:W3:Y:S04]  /*0430*/  LDG.E R9, desc[UR6][R4.64+0xc] ;  /* 0x00000c0604097981 */ /* 0x000ee8000c1e1900 */
[----:B------:R-:W4:Y:S04]  /*0440*/  LDG.E R12, desc[UR6][R4.64+0x10] ;  /* 0x00001006040c7981 */ /* 0x000f28000c1e1900 */
[----:B------:R-:W4:Y:S04]  /*0450*/  LDG.E R11, desc[UR6][R4.64+0x14] ;  /* 0x00001406040b7981 */ /* 0x000f28000c1e1900 */
[----:B------:R-:W5:Y:S04]  /*0460*/  LDG.E R14, desc[UR6][R4.64+0x18] ;  /* 0x00001806040e7981 */ /* 0x000f68000c1e1900 */
[----:B------:R-:W5:Y:S01]  /*0470*/  LDG.E R13, desc[UR6][R4.64+0x1c] ;  /* 0x00001c06040d7981 */ /* 0x000f62000c1e1900 */
[----:B------:R-:W-:Y:S01]  /*0480*/  VIADD R6, R6, 0x8 ;  /* 0x0000000806067836 */ /* 0x000fe20000000000 */
[----:B--2---:R-:W-:-:S04]  /*0490*/  IADD3 R7, PT, PT, R8, R7, R2 ;  /* 0x0000000708077210 */ /* 0x004fc80007ffe002 */
[----:B---3--:R-:W-:-:S04]  /*04a0*/  IADD3 R7, PT, PT, R9, R10, R7 ;  /* 0x0000000a09077210 */ /* 0x008fc80007ffe007 */
[----:B----4-:R-:W-:-:S04]  /*04b0*/  IADD3 R7, PT, PT, R11, R12, R7 ;  /* 0x0000000c0b077210 */ /* 0x010fc80007ffe007 */
[----:B-----5:R-:W-:-:S07]  /*04c0*/  IADD3 R2, PT, PT, R13, R14, R7 ;  /* 0x0000000e0d027210 */ /* 0x020fce0007ffe007 */
.L_x_5:
        /* <DEDUP_REMOVED lines=10> */
[----:B------:R-:W3:Y:S01]  /*0570*/  LDG.E R10, desc[UR6][R4.64+0xc] ;  /* 0x00000c06040a7981 */ /* 0x000ee2000c1e1900 */
[----:B------:R-:W-:Y:S01]  /*0580*/  VIADD R6, R6, 0x4 ;  /* 0x0000000406067836 */ /* 0x000fe20000000000 */
[----:B--2---:R-:W-:-:S04]  /*0590*/  IADD3 R2, PT, PT, R9, R7, R2 ;  /* 0x0000000709027210 */ /* 0x004fc80007ffe002 */
[----:B---3--:R-:W-:-:S07]  /*05a0*/  IADD3 R2, PT, PT, R10, R11, R2 ;  /* 0x0000000b0a027210 */ /* 0x008fce0007ffe002 */
.L_x_6:
[----:B------:R-:W-:Y:S05]  /*05b0*/  @!P1 BRA `(.L_x_2) ;  /* 0x0000000000309947 */ /* 0x000fea0003800000 */
[----:B------:R-:W0:Y:S01]  /*05c0*/  LDC.64 R4, c[0x0][0x390] ;  /* 0x0000e400ff047b82 */ /* 0x000e220000000a00 */
[----:B------:R-:W-:Y:S02]  /*05d0*/  IMAD.MOV R8, RZ, RZ, -R8 ;  /* 0x000000ffff087224 */ /* 0x000fe400078e0a08 */
[----:B0-----:R-:W-:-:S07]  /*05e0*/  IMAD.WIDE.U32 R6, R6, 0x4, R4 ;  /* 0x0000000406067825 */ /* 0x001fce00078e0004 */
.L_x_7:
[----:B------:R-:W-:Y:S02]  /*05f0*/  IMAD.MOV.U32 R5, RZ, RZ, R7 ;  /* 0x000000ffff057224 */ /* 0x000fe400078e0007 */
[----:B------:R-:W-:-:S05]  /*0600*/  IMAD.MOV.U32 R4, RZ, RZ, R6 ;  /* 0x000000ffff047224 */ /* 0x000fca00078e0006 */
[----:B------:R-:W2:Y:S01]  /*0610*/  LDG.E R5, desc[UR6][R4.64] ;  /* 0x0000000604057981 */ /* 0x000ea2000c1e1900 */
[----:B------:R-:W-:Y:S01]  /*0620*/  VIADD R8, R8, 0x1 ;  /* 0x0000000108087836 */ /* 0x000fe20000000000 */
[----:B------:R-:W-:-:S04]  /*0630*/  IADD3 R6, P1, PT, R6, 0x4, RZ ;  /* 0x0000000406067810 */ /* 0x000fc80007f3e0ff */
[----:B------:R-:W-:Y:S01]  /*0640*/  ISETP.NE.AND P0, PT, R8, RZ, PT ;  /* 0x000000ff0800720c */ /* 0x000fe20003f05270 */
[----:B------:R-:W-:Y:S02]  /*0650*/  IMAD.X R7, RZ, RZ, R7, P1 ;  /* 0x000000ffff077224 */ /* 0x000fe400008e0607 */
[----:B--2---:R-:W-:-:S10]  /*0660*/  IMAD.IADD R2, R5, 0x1, R2 ;  /* 0x0000000105027824 */ /* 0x004fd400078e0202 */
[----:B------:R-:W-:Y:S05]  /*0670*/  @P0 BRA `(.L_x_7) ;  /* 0xfffffffc00dc0947 */ /* 0x000fea000383ffff */
.L_x_2:
[----:B------:R-:W0:Y:S02]  /*0680*/  LDC.64 R4, c[0x0][0x390] ;  /* 0x0000e400ff047b82 */ /* 0x000e240000000a00 */
[----:B0-----:R-:W-:-:S05]  /*0690*/  IMAD.WIDE.U32 R4, R3, 0x4, R4 ;  /* 0x0000000403047825 */ /* 0x001fca00078e0004 */
[----:B------:R-:W2:Y:S02]  /*06a0*/  LDG.E R8, desc[UR6][R4.64] ;  /* 0x0000000604087981 */ /* 0x000ea4000c1e1900 */
[----:B--2---:R-:W-:-:S13]  /*06b0*/  ISETP.GE.AND P0, PT, R8, 0x1, PT ;  /* 0x000000010800780c */ /* 0x004fda0003f06270 */
[----:B------:R-:W-:Y:S05]  /*06c0*/  @!P0 EXIT ;  /* 0x000000000000894d */ /* 0x000fea0003800000 */
[----:B------:R-:W0:Y:S01]  /*06d0*/  LDC R17, c[0x0][0x388] ;  /* 0x0000e200ff117b82 */ /* 0x000e220000000800 */
[----:B------:R-:W-:Y:S01]  /*06e0*/  IMAD R13, R2, UR8, RZ ;  /* 0x00000008020d7c24 */ /* 0x000fe2000f8e02ff */
[----:B------:R-:W1:Y:S01]  /*06f0*/  LDCU.64 UR10, c[0x0][0x398] ;  /* 0x00007300ff0a77ac */ /* 0x000e620008000a00 */
[----:B------:R-:W-:Y:S02]  /*0700*/  IMAD R3, R3, UR8, R0 ;  /* 0x0000000803037c24 */ /* 0x000fe4000f8e0200 */
[----:B------:R-:W-:Y:S01]  /*0710*/  IMAD.MOV.U32 R10, RZ, RZ, RZ ;  /* 0x000000ffff0a7224 */ /* 0x000fe200078e00ff */
[----:B------:R-:W-:Y:S01]  /*0720*/  SHF.R.S32.HI R15, RZ, 0x1f, R13 ;  /* 0x0000001fff0f7819 */ /* 0x000fe2000001140d */
[----:B------:R-:W-:Y:S01]  /*0730*/  UMOV UR4, URZ ;  /* 0x000000ff00047c82 */ /* 0x000fe20008000000 */
[----:B------:R-:W2:Y:S08]  /*0740*/  LDC R11, c[0x0][0x38c] ;  /* 0x0000e300ff0b7b82 */ /* 0x000eb00000000800 */
[----:B------:R-:W3:Y:S02]  /*0750*/  LDC.64 R4, c[0x0][0x3a0] ;  /* 0x0000e800ff047b82 */ /* 0x000ee40000000a00 */
.L_x_10:
[----:B0-----:R-:W-:-:S05]  /*0760*/  IMAD R6, R17, UR4, R0 ;  /* 0x0000000411067c24 */ /* 0x001fca000f8e0200 */
[----:B------:R-:W-:-:S04]  /*0770*/  IADD3 R7, P0, PT, R13, R6, RZ ;  /* 0x000000060d077210 */ /* 0x000fc80007f1e0ff */
[----:B------:R-:W-:Y:S02]  /*0780*/  LEA.HI.X.SX32 R12, R6, R15, 0x1, P0 ;  /* 0x0000000f060c7211 */ /* 0x000fe400000f0eff */
[----:B-1----:R-:W-:-:S04]  /*0790*/  LEA R6, P0, R7, UR10, 0x2 ;  /* 0x0000000a07067c11 */ /* 0x002fc8000f8010ff */
[----:B------:R-:W-:-:S05]  /*07a0*/  LEA.HI.X R7, R7, UR11, R12, 0x2, P0 ;  /* 0x0000000b07077c11 */ /* 0x000fca00080f140c */
[----:B------:R-:W4:Y:S01]  /*07b0*/  LDG.E R6, desc[UR6][R6.64] ;  /* 0x0000000606067981 */ /* 0x000f22000c1e1900 */
[----:B------:R-:W-:Y:S01]  /*07c0*/  BSSY.RECONVERGENT B0, `(.L_x_8) ;  /* 0x000000a000007945 */ /* 0x000fe20003800200 */
[----:B----4-:R-:W-:-:S13]  /*07d0*/  ISETP.NE.AND P0, PT, R6, RZ, PT ;  /* 0x000000ff0600720c */ /* 0x010fda0003f05270 */
[----:B------:R-:W-:Y:S05]  /*07e0*/  @!P0 BRA `(.L_x_9) ;  /* 0x00000000001c8947 */ /* 0x000fea0003800000 */
[----:B--2---:R-:W-:-:S13]  /*07f0*/  ISETP.GE.AND P0, PT, R10, R11, PT ;  /* 0x0000000b0a00720c */ /* 0x004fda0003f06270 */
[----:B------:R-:W-:Y:S05]  /*0800*/  @P0 EXIT ;  /* 0x000000000000094d */ /* 0x000fea0003800000 */
[----:B------:R-:W-:Y:S02]  /*0810*/  IMAD R7, R3, R11, R10 ;  /* 0x0000000b03077224 */ /* 0x000fe400078e020a */
[----:B------:R-:W-:Y:S02]  /*0820*/  VIADD R9, R2, UR4 ;  /* 0x0000000402097c36 */ /* 0x000fe40008000000 */
[----:B---3--:R-:W-:-:S04]  /*0830*/  IMAD.WIDE R6, R7, 0x4, R4 ;  /* 0x0000000407067825 */ /* 0x008fc800078e0204 */
[----:B------:R-:W-:Y:S01]  /*0840*/  VIADD R10, R10, 0x1 ;  /* 0x000000010a0a7836 */ /* 0x000fe20000000000 */
[----:B------:R0:W-:Y:S06]  /*0850*/  STG.E desc[UR6][R6.64], R9 ;  /* 0x0000000906007986 */ /* 0x0001ec000c101906 */
.L_x_9:
[----:B------:R-:W-:Y:S05]  /*0860*/  BSYNC.RECONVERGENT B0 ;  /* 0x0000000000007941 */ /* 0x000fea0003800200 */
.L_x_8:
[----:B------:R-:W-:-:S06]  /*0870*/  UIADD3 UR4, UPT, UPT, UR4, 0x1, URZ ;  /* 0x0000000104047890 */ /* 0x000fcc000fffe0ff */
[----:B------:R-:W-:-:S13]  /*0880*/  ISETP.NE.AND P0, PT, R8, UR4, PT ;  /* 0x0000000408007c0c */ /* 0x000fda000bf05270 */
[----:B------:R-:W-:Y:S05]  /*0890*/  @P0 BRA `(.L_x_10) ;  /* 0xfffffffc00b00947 */ /* 0x000fea000383ffff */
[----:B------:R-:W-:Y:S05]  /*08a0*/  EXIT ;  /* 0x000000000000794d */ /* 0x000fea0003800000 */
.L_x_11:
        /* <DEDUP_REMOVED lines=13> */
.L_x_50:


//--------------------- .text._Z23roipool3d_forward_stackiiiiiPKfPKiS0_PfPi --------------------------
	.section	.text._Z23roipool3d_forward_stackiiiiiPKfPKiS0_PfPi,"ax",@progbits
	.align	128
        .global         _Z23roipool3d_forward_stackiiiiiPKfPKiS0_PfPi
        .type           _Z23roipool3d_forward_stackiiiiiPKfPKiS0_PfPi,@function
        .size           _Z23roipool3d_forward_stackiiiiiPKfPKiS0_PfPi,(.L_x_51 - _Z23roipool3d_forward_stackiiiiiPKfPKiS0_PfPi)
        .other          _Z23roipool3d_forward_stackiiiiiPKfPKiS0_PfPi,@"STO_CUDA_ENTRY STV_DEFAULT"
_Z23roipool3d_forward_stackiiiiiPKfPKiS0_PfPi:
.text._Z23roipool3d_forward_stackiiiiiPKfPKiS0_PfPi:
[----:B------:R-:W-:Y:S01]  /*0000*/  LDC R1, c[0x0][0x37c] ;  /* 0x0000df00ff017b82 */ /* 0x000fe20000000800 */
[----:B------:R-:W0:Y:S07]  /*0010*/  S2R R3, SR_TID.X ;  /* 0x0000000000037919 */ /* 0x000e2e0000002100 */
[----:B------:R-:W0:Y:S01]  /*0020*/  S2UR UR4, SR_CTAID.X ;  /* 0x00000000000479c3 */ /* 0x000e220000002500 */
[----:B------:R-:W1:Y:S01]  /*0030*/  LDCU UR8, c[0x0][0x390] ;  /* 0x00007200ff0877ac */ /* 0x000e620008000800 */
[----:B------:R-:W2:Y:S01]  /*0040*/  S2R R5, SR_CTAID.Z ;  /* 0x0000000000057919 */ /* 0x000ea20000002700 */
[----:B------:R-:W2:Y:S05]  /*0050*/  LDCU UR6, c[0x0][0x380] ;  /* 0x00007000ff0677ac */ /* 0x000eaa0008000800 */
[----:B------:R-:W0:Y:S08]  /*0060*/  LDC R0, c[0x0][0x360] ;  /* 0x0000d800ff007b82 */ /* 0x000e300000000800 */
[----:B------:R-:W3:Y:S08]  /*0070*/  S2UR UR5, SR_CTAID.Y ;  /* 0x00000000000579c3 */ /* 0x000ef00000002600 */
[----:B------:R-:W3:Y:S01]  /*0080*/  LDC R4, c[0x0][0x388] ;  /* 0x0000e200ff047b82 */ /* 0x000ee20000000800 */
[----:B0-----:R-:W-:-:S05]  /*0090*/  IMAD R0, R0, UR4, R3 ;  /* 0x0000000400007c24 */ /* 0x001fca000f8e0203 */
[----:B-1----:R-:W-:-:S04]  /*00a0*/  ISETP.GE.AND P0, PT, R0, UR8, PT ;  /* 0x0000000800007c0c */ /* 0x002fc8000bf06270 */
[----:B---3--:R-:W-:-:S04]  /*00b0*/  ISETP.LE.OR P0, PT, R4, UR5, P0 ;  /* 0x0000000504007c0c */ /* 0x008fc80008703670 */
[----:B--2---:R-:W-:-:S13]  /*00c0*/  ISETP.GE.OR P0, PT, R5, UR6, P0 ;  /* 0x0000000605007c0c */ /* 0x004fda0008706670 */
[----:B------:R-:W-:Y:S05]  /*00d0*/  @P0 EXIT ;  /* 0x000000000000094d */ /* 0x000fea0003800000 */
[----:B------:R-:W0:Y:S01]  /*00e0*/  LDC.64 R2, c[0x0][0x3b8] ;  /* 0x0000ee00ff027b82 */ /* 0x000e220000000a00 */
[----:B------:R-:W1:Y:S01]  /*00f0*/  LDCU.64 UR6, c[0x0][0x358] ;  /* 0x00006b00ff0677ac */ /* 0x000e620008000a00 */
[----:B------:R-:W-:-:S04]  /*0100*/  IMAD R5, R5, R4, UR5 ;  /* 0x0000000505057e24 */ /* 0x000fc8000f8e0204 */
[----:B0-----:R-:W-:-:S06]  /*0110*/  IMAD.WIDE.U32 R2, R5, 0x4, R2 ;  /* 0x0000000405027825 */ /* 0x001fcc00078e0002 */
[----:B-1----:R-:W2:Y:S02]  /*0120*/  LDG.E R2, desc[UR6][R2.64] ;  /* 0x0000000602027981 */ /* 0x002ea4000c1e1900 */
[----:B--2---:R-:W-:-:S13]  /*0130*/  ISETP.NE.AND P0, PT, R2, RZ, PT ;  /* 0x000000ff0200720c */ /* 0x004fda0003f05270 */
[----:B------:R-:W-:Y:S05]  /*0140*/  @P0 EXIT ;  /* 0x000000000000094d */ /* 0x000fea0003800000 */
[----:B------:R-:W0:Y:S01]  /*0150*/  LDC.64 R2, c[0x0][0x3a0] ;  /* 0x0000e800ff027b82 */ /* 0x000e220000000a00 */
[----:B------:R-:W-:-:S04]  /*0160*/  IMAD R5, R5, UR8, R0 ;  /* 0x0000000805057c24 */ /* 0x000fc8000f8e0200 */
[----:B0-----:R-:W-:-:S05]  /*0170*/  IMAD.WIDE R2, R5, 0x4, R2 ;  /* 0x0000000405027825 */ /* 0x001fca00078e0202 */
[----:B------:R-:W2:Y:S02]  /*0180*/  LDG.E R7, desc[UR6][R2.64] ;  /* 0x0000000602077981 */ /* 0x000ea4000c1e1900 */
[----:B--2---:R-:W-:-:S13]  /*0190*/  ISETP.NE.AND P0, PT, R7, -0x1, PT ;  /* 0xffffffff0700780c */ /* 0x004fda0003f05270 */
[----:B------:R-:W-:Y:S05]  /*01a0*/  @!P0 EXIT ;  /* 0x000000000000894d */ /* 0x000fea0003800000 */
[----:B------:R-:W0:Y:S01]  /*01b0*/  LDC.64 R8, c[0x0][0x398] ;  /* 0x0000e600ff087b82 */ /* 0x000e220000000a00 */
[----:B------:R-:W-:Y:S01]  /*01c0*/  IMAD R3, R7, 0x3, RZ ;  /* 0x0000000307037824 */ /* 0x000fe200078e02ff */
[----:B------:R-:W1:Y:S06]  /*01d0*/  LDCU.64 UR8, c[0x0][0x3b0] ;  /* 0x00007600ff0877ac */ /* 0x000e6c0008000a00 */
[----:B------:R-:W2:Y:S01]  /*01e0*/  LDC R6, c[0x0][0x38c] ;  /* 0x0000e300ff067b82 */ /* 0x000ea20000000800 */
[----:B0-----:R-:W-:-:S05]  /*01f0*/  IMAD.WIDE R8, R3, 0x4, R8 ;  /* 0x0000000403087825 */ /* 0x001fca00078e0208 */
[----:B------:R-:W3:Y:S01]  /*0200*/  LDG.E R11, desc[UR6][R8.64] ;  /* 0x00000006080b7981 */ /* 0x000ee2000c1e1900 */
[----:B--2---:R-:W-:-:S04]  /*0210*/  VIADD R0, R6, 0x3 ;  /* 0x0000000306007836 */ /* 0x004fc80000000000 */
[----:B------:R-:W-:-:S04]  /*0220*/  IMAD R0, R5, R0, RZ ;  /* 0x0000000005007224 */ /* 0x000fc800078e02ff */
[----:B------:R-:W-:-:S03]  /*0230*/  IMAD.WIDE R2, R0, 0x4, RZ ;  /* 0x0000000400027825 */ /* 0x000fc600078e02ff */
[----:B-1----:R-:W-:-:S04]  /*0240*/  IADD3 R4, P0, PT, R2, UR8, RZ ;  /* 0x0000000802047c10 */ /* 0x002fc8000ff1e0ff */
[----:B------:R-:W-:-:S05]  /*0250*/  IADD3.X R5, PT, PT, R3, UR9, RZ, P0, !PT ;  /* 0x0000000903057c10 */ /* 0x000fca00087fe4ff */
[----:B---3--:R0:W-:Y:S04]  /*0260*/  STG.E desc[UR6][R4.64], R11 ;  /* 0x0000000b04007986 */ /* 0x0081e8000c101906 */
[----:B------:R-:W2:Y:S01]  /*0270*/  LDG.E R13, desc[UR6][R8.64+0x4] ;  /* 0x00000406080d7981 */ /* 0x000ea2000c1e1900 */
[----:B------:R-:W-:-:S03]  /*0280*/  ISETP.GE.AND P0, PT, R6, 0x1, PT ;  /* 0x000000010600780c */ /* 0x000fc60003f06270 */
[----:B--2---:R0:W-:Y:S04]  /*0290*/  STG.E desc[UR6][R4.64+0x4], R13 ;  /* 0x0000040d04007986 */ /* 0x0041e8000c101906 */
[----:B------:R-:W2:Y:S04]  /*02a0*/  LDG.E R15, desc[UR6][R8.64+0x8] ;  /* 0x00000806080f7981 */ /* 0x000ea8000c1e1900 */
[----:B--2---:R0:W-:Y:S02]  /*02b0*/  STG.E desc[UR6][R4.64+0x8], R15 ;  /* 0x0000080f04007986 */ /* 0x0041e4000c101906 */
[----:B------:R-:W-:Y:S05]  /*02c0*/  @!P0 EXIT ;  /* 0x000000000000894d */ /* 0x000fea0003800000 */
[C---:B------:R-:W-:Y:S01]  /*02d0*/  ISETP.GE.U32.AND P1, PT, R6.reuse, 0x10, PT ;  /* 0x000000100600780c */ /* 0x040fe20003f26070 */
[----:B------:R-:W-:Y:S01]  /*02e0*/  IMAD R0, R7, R6, RZ ;  /* 0x0000000607007224 */ /* 0x000fe200078e02ff */
[----:B------:R-:W-:Y:S01]  /*02f0*/  LOP3.LUT R14, R6, 0xf, RZ, 0xc0, !PT ;  /* 0x0000000f060e7812 */ /* 0x000fe200078ec0ff */
[----:B------:R-:W-:-:S03]  /*0300*/  IMAD.MOV.U32 R7, RZ, RZ, RZ ;  /* 0x000000ffff077224 */ /* 0x000fc600078e00ff */
[----:B------:R-:W-:-:S07]  /*0310*/  ISETP.NE.AND P0, PT, R14, RZ, PT ;  /* 0x000000ff0e00720c */ /* 0x000fce0003f05270 */
[----:B------:R-:W-:Y:S06]  /*0320*/  @!P1 BRA `(.L_x_12) ;  /* 0x0000000000cc9947 */ /* 0x000fec0003800000 */
[----:B------:R-:W1:Y:S01]  /*0330*/  LDCU.64 UR4, c[0x0][0x3a8] ;  /* 0x00007500ff0477ac */ /* 0x000e620008000a00 */
[----:B------:R-:W-:Y:S02]  /*0340*/  IADD3 R16, P1, PT, R4, 0x24, RZ ;  /* 0x0000002404107810 */ /* 0x000fe40007f3e0ff */
[----:B------:R-:W-:Y:S02]  /*0350*/  LOP3.LUT R7, R6, 0x7ffffff0, RZ, 0xc0, !PT ;  /* 0x7ffffff006077812 */ /* 0x000fe400078ec0ff */
[----:B------:R-:W-:Y:S01]  /*0360*/  MOV R12, R0 ;  /* 0x00000000000c7202 */ /* 0x000fe20000000f00 */
[----:B------:R-:W-:Y:S02]  /*0370*/  IMAD.X R23, RZ, RZ, R5, P1 ;  /* 0x000000ffff177224 */ /* 0x000fe400008e0605 */
[----:B0-----:R-:W-:Y:S01]  /*0380*/  IMAD.MOV R13, RZ, RZ, -R7 ;  /* 0x000000ffff0d7224 */ /* 0x001fe200078e0a07 */
[----:B-1----:R-:W-:-:S04]  /*0390*/  UIADD3 UR4, UP0, UPT, UR4, 0x20, URZ ;  /* 0x0000002004047890 */ /* 0x002fc8000ff1e0ff */
[----:B------:R-:W-:-:S12]  /*03a0*/  UIADD3.X UR5, UPT, UPT, URZ, UR5, URZ, UP0, !UPT ;  /* 0x00000005ff057290 */ /* 0x000fd800087fe4ff */
.L_x_13:
[----:B------:R-:W-:Y:S01]  /*03b0*/  MOV R10, UR4 ;  /* 0x00000004000a7c02 */ /* 0x000fe20008000f00 */
[----:B------:R-:W-:-:S04]  /*03c0*/  IMAD.U32 R11, RZ, RZ, UR5 ;  /* 0x00000005ff0b7e24 */ /* 0x000fc8000f8e00ff */
[----:B------:R-:W-:-:S05]  /*03d0*/  IMAD.WIDE R10, R12, 0x4, R10 ;  /* 0x000000040c0a7825 */ /* 0x000fca00078e020a */
[----:B0-----:R-:W2:Y:S01]  /*03e0*/  LDG.E R15, desc[UR6][R10.64+-0x20] ;  /* 0xffffe0060a0f7981 */ /* 0x001ea2000c1e1900 */
[----:B------:R-:W-:Y:S01]  /*03f0*/  IMAD.MOV.U32 R8, RZ, RZ, R16 ;  /* 0x000000ffff087224 */ /* 0x000fe200078e0010 */
[----:B------:R-:W-:-:S05]  /*0400*/  MOV R9, R23 ;  /* 0x0000001700097202 */ /* 0x000fca0000000f00 */
[----:B--2---:R0:W-:Y:S04]  /*0410*/  STG.E desc[UR6][R8.64+-0x18], R15 ;  /* 0xffffe80f08007986 */ /* 0x0041e8000c101906 */
[----:B------:R-:W2:Y:S04]  /*0420*/  LDG.E R17, desc[UR6][R10.64+-0x1c] ;  /* 0xffffe4060a117981 */ /* 0x000ea8000c1e1900 */
[----:B--2---:R1:W-:Y:S04]  /*0430*/  STG.E desc[UR6][R8.64+-0x14], R17 ;  /* 0xffffec1108007986 */ /* 0x0043e8000c101906 */
[----:B------:R-:W2:Y:S04]  /*0440*/  LDG.E R19, desc[UR6][R10.64+-0x18] ;  /* 0xffffe8060a137981 */ /* 0x000ea8000c1e1900 */
[----:B--2---:R2:W-:Y:S04]  /*0450*/  STG.E desc[UR6][R8.64+-0x10], R19 ;  /* 0xfffff01308007986 */ /* 0x0045e8000c101906 */
[----:B------:R-:W3:Y:S04]  /*0460*/  LDG.E R21, desc[UR6][R10.64+-0x14] ;  /* 0xffffec060a157981 */ /* 0x000ee8000c1e1900 */
[----:B---3--:R3:W-:Y:S04]  /*0470*/  STG.E desc[UR6][R8.64+-0xc], R21 ;  /* 0xfffff41508007986 */ /* 0x0087e8000c101906 */
[----:B------:R-:W4:Y:S04]  /*0480*/  LDG.E R23, desc[UR6][R10.64+-0x10] ;  /* 0xfffff0060a177981 */ /* 0x000f28000c1e1900 */
[----:B----4-:R4:W-:Y:S04]  /*0490*/  STG.E desc[UR6][R8.64+-0x8], R23 ;  /* 0xfffff81708007986 */ /* 0x0109e8000c101906 */
[----:B------:R-:W5:Y:S04]  /*04a0*/  LDG.E R25, desc[UR6][R10.64+-0xc] ;  /* 0xfffff4060a197981 */ /* 0x000f68000c1e1900 */
[----:B-----5:R5:W-:Y:S04]  /*04b0*/  STG.E desc[UR6][R8.64+-0x4], R25 ;  /* 0xfffffc1908007986 */ /* 0x020be8000c101906 */
[----:B0-----:R-:W2:Y:S04]  /*04c0*/  LDG.E R15, desc[UR6][R10.64+-0x8] ;  /* 0xfffff8060a0f7981 */ /* 0x001ea8000c1e1900 */
[----:B--2---:R0:W-:Y:S04]  /*04d0*/  STG.E desc[UR6][R8.64], R15 ;  /* 0x0000000f08007986 */ /* 0x0041e8000c101906 */
[----:B-1----:R-:W2:Y:S04]  /*04e0*/  LDG.E R17, desc[UR6][R10.64+-0x4] ;  /* 0xfffffc060a117981 */ /* 0x002ea8000c1e1900 */
[----:B--2---:R1:W-:Y:S04]  /*04f0*/  STG.E desc[UR6][R8.64+0x4], R17 ;  /* 0x0000041108007986 */ /* 0x0043e8000c101906 */
[----:B------:R-:W2:Y:S04]  /*0500*/  LDG.E R19, desc[UR6][R10.64] ;  /* 0x000000060a137981 */ /* 0x000ea8000c1e1900 */
[----:B--2---:R2:W-:Y:S04]  /*0510*/  STG.E desc[UR6][R8.64+0x8], R19 ;  /* 0x0000081308007986 */ /* 0x0045e8000c101906 */
[----:B---3--:R-:W3:Y:S04]  /*0520*/  LDG.E R21, desc[UR6][R10.64+0x4] ;  /* 0x000004060a157981 */ /* 0x008ee8000c1e1900 */
[----:B---3--:R3:W-:Y:S04]  /*0530*/  STG.E desc[UR6][R8.64+0xc], R21 ;  /* 0x00000c1508007986 */ /* 0x0087e8000c101906 */
[----:B----4-:R-:W4:Y:S04]  /*0540*/  LDG.E R23, desc[UR6][R10.64+0x8] ;  /* 0x000008060a177981 */ /* 0x010f28000c1e1900 */
[----:B----4-:R4:W-:Y:S04]  /*0550*/  STG.E desc[UR6][R8.64+0x10], R23 ;  /* 0x0000101708007986 */ /* 0x0109e8000c101906 */
[----:B-----5:R-:W5:Y:S04]  /*0560*/  LDG.E R25, desc[UR6][R10.64+0xc] ;  /* 0x00000c060a197981 */ /* 0x020f68000c1e1900 */
[----:B-----5:R1:W-:Y:S04]  /*0570*/  STG.E desc[UR6][R8.64+0x14], R25 ;  /* 0x0000141908007986 */ /* 0x0203e8000c101906 */
[----:B0-----:R-:W5:Y:S04]  /*0580*/  LDG.E R15, desc[UR6][R10.64+0x10] ;  /* 0x000010060a0f7981 */ /* 0x001f68000c1e1900 */
[----:B-----5:R0:W-:Y:S04]  /*0590*/  STG.E desc[UR6][R8.64+0x18], R15 ;  /* 0x0000180f08007986 */ /* 0x0201e8000c101906 */
[----:B-1----:R-:W5:Y:S04]  /*05a0*/  LDG.E R17, desc[UR6][R10.64+0x14] ;  /* 0x000014060a117981 */ /* 0x002f68000c1e1900 */
[----:B-----5:R0:W-:Y:S04]  /*05b0*/  STG.E desc[UR6][R8.64+0x1c], R17 ;  /* 0x00001c1108007986 */ /* 0x0201e8000c101906 */
[----:B--2---:R-:W2:Y:S04]  /*05c0*/  LDG.E R19, desc[UR6][R10.64+0x18] ;  /* 0x000018060a137981 */ /* 0x004ea8000c1e1900 */
[----:B--2---:R0:W-:Y:S04]  /*05d0*/  STG.E desc[UR6][R8.64+0x20], R19 ;  /* 0x0000201308007986 */ /* 0x0041e8000c101906 */
[----:B---3--:R-:W2:Y:S01]  /*05e0*/  LDG.E R21, desc[UR6][R10.64+0x1c] ;  /* 0x00001c060a157981 */ /* 0x008ea2000c1e1900 */
[----:B------:R-:W-:Y:S01]  /*05f0*/  VIADD R13, R13, 0x10 ;  /* 0x000000100d0d7836 */ /* 0x000fe20000000000 */
[----:B------:R-:W-:-:S02]  /*0600*/  IADD3 R16, P2, PT, R8, 0x40, RZ ;  /* 0x0000004008107810 */ /* 0x000fc40007f5e0ff */
[----:B------:R-:W-:Y:S02]  /*0610*/  IADD3 R12, PT, PT, R12, 0x10, RZ ;  /* 0x000000100c0c7810 */ /* 0x000fe40007ffe0ff */
[----:B------:R-:W-:Y:S01]  /*0620*/  ISETP.NE.AND P1, PT, R13, RZ, PT ;  /* 0x000000ff0d00720c */ /* 0x000fe20003f25270 */
[----:B----4-:R-:W-:Y:S01]  /*0630*/  IMAD.X R23, RZ, RZ, R9, P2 ;  /* 0x000000ffff177224 */ /* 0x010fe200010e0609 */
[----:B--2---:R0:W-:Y:S11]  /*0640*/  STG.E desc[UR6][R8.64+0x24], R21 ;  /* 0x0000241508007986 */ /* 0x0041f6000c101906 */
[----:B------:R-:W-:Y:S05]  /*0650*/  @P1 BRA `(.L_x_13) ;  /* 0xfffffffc00541947 */ /* 0x000fea000383ffff */
.L_x_12:
[----:B------:R-:W-:Y:S05]  /*0660*/  @!P0 EXIT ;  /* 0x000000000000894d */ /* 0x000fea0003800000 */
[----:B------:R-:W-:Y:S02]  /*0670*/  ISETP.GE.U32.AND P0, PT, R14, 0x8, PT ;  /* 0x000000080e00780c */ /* 0x000fe40003f06070 */
[----:B------:R-:W-:-:S04]  /*0680*/  LOP3.LUT R12, R6, 0x7, RZ, 0xc0, !PT ;  /* 0x00000007060c7812 */ /* 0x000fc800078ec0ff */
[----:B------:R-:W-:-:S07]  /*0690*/  ISETP.NE.AND P1, PT, R12, RZ, PT ;  /* 0x000000ff0c00720c */ /* 0x000fce0003f25270 */
[----:B------:R-:W-:Y:S06]  /*06a0*/  @!P0 BRA `(.L_x_14) ;  /* 0x0000000000548947 */ /* 0x000fec0003800000 */
[----:B0-----:R-:W0:Y:S01]  /*06b0*/  LDC.64 R10, c[0x0][0x3a8] ;  /* 0x0000ea00ff0a7b82 */ /* 0x001e220000000a00 */
[----:B------:R-:W-:-:S04]  /*06c0*/  IMAD.IADD R9, R7, 0x1, R0 ;  /* 0x0000000107097824 */ /* 0x000fc800078e0200 */
[----:B0-----:R-:W-:-:S05]  /*06d0*/  IMAD.WIDE R10, R9, 0x4, R10 ;  /* 0x00000004090a7825 */ /* 0x001fca00078e020a */
[----:B------:R-:W2:Y:S01]  /*06e0*/  LDG.E R13, desc[UR6][R10.64] ;  /* 0x000000060a0d7981 */ /* 0x000ea2000c1e1900 */
[----:B------:R-:W-:-:S05]  /*06f0*/  IMAD.WIDE.U32 R8, R7, 0x4, R4 ;  /* 0x0000000407087825 */ /* 0x000fca00078e0004 */
[----:B--2---:R0:W-:Y:S04]  /*0700*/  STG.E desc[UR6][R8.64+0xc], R13 ;  /* 0x00000c0d08007986 */ /* 0x0041e8000c101906 */
[----:B------:R-:W2:Y:S04]  /*0710*/  LDG.E R15, desc[UR6][R10.64+0x4] ;  /* 0x000004060a0f7981 */ /* 0x000ea8000c1e1900 */
[----:B--2---:R1:W-:Y:S04]  /*0720*/  STG.E desc[UR6][R8.64+0x10], R15 ;  /* 0x0000100f08007986 */ /* 0x0043e8000c101906 */
[----:B------:R-:W2:Y:S04]  /*0730*/  LDG.E R17, desc[UR6][R10.64+0x8] ;  /* 0x000008060a117981 */ /* 0x000ea8000c1e1900 */
[----:B--2---:R2:W-:Y:S04]  /*0740*/  STG.E desc[UR6][R8.64+0x14], R17 ;  /* 0x0000141108007986 */ /* 0x0045e8000c101906 */
[----:B------:R-:W3:Y:S04]  /*0750*/  LDG.E R19, desc[UR6][R10.64+0xc] ;  /* 0x00000c060a137981 */ /* 0x000ee8000c1e1900 */
[----:B---3--:R2:W-:Y:S04]  /*0760*/  STG.E desc[UR6][R8.64+0x18], R19 ;  /* 0x0000181308007986 */ /* 0x0085e8000c101906 */
[----:B------:R-:W3:Y:S04]  /*0770*/  LDG.E R21, desc[UR6][R10.64+0x10] ;  /* 0x000010060a157981 */ /* 0x000ee8000c1e1900 */
[----:B---3--:R2:W-:Y:S04]  /*0780*/  STG.E desc[UR6][R8.64+0x1c], R21 ;  /* 0x00001c1508007986 */ /* 0x0085e8000c101906 */
[----:B------:R-:W3:Y:S04]  /*0790*/  LDG.E R23, desc[UR6][R10.64+0x14] ;  /* 0x000014060a177981 */ /* 0x000ee8000c1e1900 */
[----:B---3--:R2:W-:Y:S04]  /*07a0*/  STG.E desc[UR6][R8.64+0x20], R23 ;  /* 0x0000201708007986 */ /* 0x0085e8000c101906 */
[----:B0-----:R-:W3:Y:S04]  /*07b0*/  LDG.E R13, desc[UR6][R10.64+0x18] ;  /* 0x000018060a0d7981 */ /* 0x001ee8000c1e1900 */
[----:B---3--:R2:W-:Y:S04]  /*07c0*/  STG.E desc[UR6][R8.64+0x24], R13 ;  /* 0x0000240d08007986 */ /* 0x0085e8000c101906 */
[----:B-1----:R-:W3:Y:S01]  /*07d0*/  LDG.E R15, desc[UR6][R10.64+0x1c] ;  /* 0x00001c060a0f7981 */ /* 0x002ee2000c1e1900 */
[----:B------:R-:W-:-:S03]  /*07e0*/  VIADD R7, R7, 0x8 ;  /* 0x0000000807077836 */ /* 0x000fc60000000000 */
[----:B---3--:R2:W-:Y:S04]  /*07f0*/  STG.E desc[UR6][R8.64+0x28], R15 ;  /* 0x0000280f08007986 */ /* 0x0085e8000c101906 */
.L_x_14:
[----:B------:R-:W-:Y:S05]  /*0800*/  @!P1 EXIT ;  /* 0x000000000000994d */ /* 0x000fea0003800000 */
[----:B------:R-:W-:Y:S02]  /*0810*/  ISETP.GE.U32.AND P0, PT, R12, 0x4, PT ;  /* 0x000000040c00780c */ /* 0x000fe40003f06070 */
[----:B------:R-:W-:-:S04]  /*0820*/  LOP3.LUT R6, R6, 0x3, RZ, 0xc0, !PT ;  /* 0x0000000306067812 */ /* 0x000fc800078ec0ff */
[----:B------:R-:W-:-:S07]  /*0830*/  ISETP.NE.AND P1, PT, R6, RZ, PT ;  /* 0x000000ff0600720c */ /* 0x000fce0003f25270 */
[----:B------:R-:W-:Y:S06]  /*0840*/  @!P0 BRA `(.L_x_15) ;  /* 0x0000000000348947 */ /* 0x000fec0003800000 */
[----:B0-2---:R-:W0:Y:S01]  /*0850*/  LDC.64 R8, c[0x0][0x3a8] ;  /* 0x0000ea00ff087b82 */ /* 0x005e220000000a00 */
[----:B------:R-:W-:-:S05]  /*0860*/  IADD3 R11, PT, PT, R7, R0, RZ ;  /* 0x00000000070b7210 */ /* 0x000fca0007ffe0ff */
[----:B0-----:R-:W-:-:S05]  /*0870*/  IMAD.WIDE R8, R11, 0x4, R8 ;  /* 0x000000040b087825 */ /* 0x001fca00078e0208 */
[----:B------:R-:W2:Y:S01]  /*0880*/  LDG.E R11, desc[UR6][R8.64] ;  /* 0x00000006080b7981 */ /* 0x000ea2000c1e1900 */
[----:B------:R-:W-:-:S05]  /*0890*/  IMAD.WIDE R4, R7, 0x4, R4 ;  /* 0x0000000407047825 */ /* 0x000fca00078e0204 */
[----:B--2---:R1:W-:Y:S04]  /*08a0*/  STG.E desc[UR6][R4.64+0xc], R11 ;  /* 0x00000c0b04007986 */ /* 0x0043e8000c101906 */
[----:B------:R-:W2:Y:S04]  /*08b0*/  LDG.E R13, desc[UR6][R8.64+0x4] ;  /* 0x00000406080d7981 */ /* 0x000ea8000c1e1900 */
[----:B--2---:R1:W-:Y:S04]  /*08c0*/  STG.E desc[UR6][R4.64+0x10], R13 ;  /* 0x0000100d04007986 */ /* 0x0043e8000c101906 */
[----:B------:R-:W2:Y:S04]  /*08d0*/  LDG.E R15, desc[UR6][R8.64+0x8] ;  /* 0x00000806080f7981 */ /* 0x000ea8000c1e1900 */
[----:B--2---:R1:W-:Y:S04]  /*08e0*/  STG.E desc[UR6][R4.64+0x14], R15 ;  /* 0x0000140f04007986 */ /* 0x0043e8000c101906 */
[----:B------:R-:W2:Y:S01]  /*08f0*/  LDG.E R17, desc[UR6][R8.64+0xc] ;  /* 0x00000c0608117981 */ /* 0x000ea2000c1e1900 */
[----:B------:R-:W-:-:S03]  /*0900*/  VIADD R7, R7, 0x4 ;  /* 0x0000000407077836 */ /* 0x000fc60000000000 */
[----:B--2---:R1:W-:Y:S04]  /*0910*/  STG.E desc[UR6][R4.64+0x18], R17 ;  /* 0x0000181104007986 */ /* 0x0043e8000c101906 */
.L_x_15:
[----:B------:R-:W-:Y:S05]  /*0920*/  @!P1 EXIT ;  /* 0x000000000000994d */ /* 0x000fea0003800000 */
[----:B01----:R-:W0:Y:S01]  /*0930*/  LDC.64 R4, c[0x0][0x3a8] ;  /* 0x0000ea00ff047b82 */ /* 0x003e220000000a00 */
[----:B------:R-:W-:Y:S01]  /*0940*/  IMAD.WIDE.U32 R2, R7, 0x4, R2 ;  /* 0x0000000407027825 */ /* 0x000fe200078e0002 */
[----:B------:R-:W-:-:S03]  /*0950*/  IADD3 R6, PT, PT, -R6, RZ, RZ ;  /* 0x000000ff06067210 */ /* 0x000fc60007ffe1ff */
[----:B------:R-:W-:Y:S01]  /*0960*/  IMAD.IADD R7, R7, 0x1, R0 ;  /* 0x0000000107077824 */ /* 0x000fe200078e0200 */
[----:B--2---:R-:W-:-:S04]  /*0970*/  IADD3 R8, P0, PT, R2, UR8, RZ ;  /* 0x0000000802087c10 */ /* 0x004fc8000ff1e0ff */
[----:B------:R-:W-:-:S04]  /*0980*/  IADD3 R8, P1, PT, R8, 0xc, RZ ;  /* 0x0000000c08087810 */ /* 0x000fc80007f3e0ff */
[----:B------:R-:W-:-:S09]  /*0990*/  IADD3.X R11, PT, PT, RZ, UR9, R3, P1, P0 ;  /* 0x00000009ff0b7c10 */ /* 0x000fd20008fe0403 */
.L_x_16:
[----:B01----:R-:W-:-:S05]  /*09a0*/  IMAD.WIDE R2, R7, 0x4, R4 ;  /* 0x0000000407027825 */ /* 0x003fca00078e0204 */
[----:B------:R0:W2:Y:S01]  /*09b0*/  LDG.E R9, desc[UR6][R2.64] ;  /* 0x0000000602097981 */ /* 0x0000a2000c1e1900 */
[----:B------:R-:W-:Y:S01]  /*09c0*/  IADD3 R6, PT, PT, R6, 0x1, RZ ;  /* 0x0000000106067810 */ /* 0x000fe20007ffe0ff */
[----:B------:R-:W-:-:S03]  /*09d0*/  VIADD R7, R7, 0x1 ;  /* 0x0000000107077836 */ /* 0x000fc60000000000 */
[----:B------:R-:W-:Y:S01]  /*09e0*/  ISETP.NE.AND P0, PT, R6, RZ, PT ;  /* 0x000000ff0600720c */ /* 0x000fe20003f05270 */
[----:B0-----:R-:W-:Y:S01]  /*09f0*/  IMAD.MOV.U32 R2, RZ, RZ, R8 ;  /* 0x000000ffff027224 */ /* 0x001fe200078e0008 */
[----:B------:R-:W-:Y:S01]  /*0a00*/  IADD3 R8, P1, PT, R8, 0x4, RZ ;  /* 0x0000000408087810 */ /* 0x000fe20007f3e0ff */
[----:B------:R-:W-:-:S03]  /*0a10*/  IMAD.MOV.U32 R3, RZ, RZ, R11 ;  /* 0x000000ffff037224 */ /* 0x000fc600078e000b */
[----:B------:R-:W-:Y:S02]  /*0a20*/  IADD3.X R11, PT, PT, RZ, R11, RZ, P1, !PT ;  /* 0x0000000bff0b7210 */ /* 0x000fe40000ffe4ff */
[----:B--2---:R1:W-:Y:S05]  /*0a30*/  STG.E desc[UR6][R2.64], R9 ;  /* 0x0000000902007986 */ /* 0x0043ea000c101906 */
[----:B------:R-:W-:Y:S05]  /*0a40*/  @P0 BRA `(.L_x_16) ;  /* 0xfffffffc00d40947 */ /* 0x000fea000383ffff */
[----:B------:R-:W-:Y:S05]  /*0a50*/  EXIT ;  /* 0x000000000000794d */ /* 0x000fea0003800000 */
.L_x_17:
        /* <DEDUP_REMOVED lines=10> */
.L_x_51:


//--------------------- .text._Z20get_pooled_idx_stackiiiiPKiS0_PiS1_S1_ --------------------------
	.section	.text._Z20get_pooled_idx_stackiiiiPKiS0_PiS1_S1_,"ax",@progbits
	.align	128
        .global         _Z20get_pooled_idx_stackiiiiPKiS0_PiS1_S1_
        .type           _Z20get_pooled_idx_stackiiiiPKiS0_PiS1_S1_,@function
        .size           _Z20get_pooled_idx_stackiiiiPKiS0_PiS1_S1_,(.L_x_52 - _Z20get_pooled_idx_stackiiiiPKiS0_PiS1_S1_)
        .other          _Z20get_pooled_idx_stackiiiiPKiS0_PiS1_S1_,@"STO_CUDA_ENTRY STV_DEFAULT"
_Z20get_pooled_idx_stackiiiiPKiS0_PiS1_S1_:
.text._Z20get_pooled_idx_stackiiiiPKiS0_PiS1_S1_:
[----:B------:R-:W-:Y:S01]  /*0000*/  LDC R1, c[0x0][0x37c] ;  /* 0x0000df00ff017b82 */ /* 0x000fe20000000800 */
[----:B------:R-:W0:Y:S07]  /*0010*/  S2R R3, SR_TID.X ;  /* 0x0000000000037919 */ /* 0x000e2e0000002100 */
[----:B------:R-:W0:Y:S01]  /*0020*/  S2UR UR4, SR_CTAID.X ;  /* 0x00000000000479c3 */ /* 0x000e220000002500 */
[----:B------:R-:W1:Y:S07]  /*0030*/  LDCU UR5, c[0x0][0x388] ;  /* 0x00007100ff0577ac */ /* 0x000e6e0008000800 */
[----:B------:R-:W0:Y:S02]  /*0040*/  LDC R0, c[0x0][0x360] ;  /* 0x0000d800ff007b82 */ /* 0x000e240000000800 */
[----:B0-----:R-:W-:-:S02]  /*0050*/  IMAD R0, R0, UR4, R3 ;  /* 0x0000000400007c24 */ /* 0x001fc4000f8e0203 */
[----:B-1----:R-:W-:-:S05]  /*0060*/  IMAD.U32 R3, RZ, RZ, UR5 ;  /* 0x00000005ff037e24 */ /* 0x002fca000f8e00ff */
[----:B------:R-:W-:-:S13]  /*0070*/  ISETP.GE.AND P0, PT, R0, R3, PT ;  /* 0x000000030000720c */ /* 0x000fda0003f06270 */
[----:B------:R-:W-:Y:S05]  /*0080*/  @P0 EXIT ;  /* 0x000000000000094d */ /* 0x000fea0003800000 */
[----:B------:R-:W0:Y:S01]  /*0090*/  S2R R2, SR_CTAID.Y ;  /* 0x0000000000027919 */ /* 0x000e220000002600 */
[----:B------:R-:W1:Y:S01]  /*00a0*/  LDCU.64 UR6, c[0x0][0x358] ;  /* 0x00006b00ff0677ac */ /* 0x000e620008000a00 */
[----:B------:R-:W-:Y:S01]  /*00b0*/  IMAD.MOV.U32 R4, RZ, RZ, RZ ;  /* 0x000000ffff047224 */ /* 0x000fe200078e00ff */
[----:B0-----:R-:W-:-:S13]  /*00c0*/  ISETP.NE.AND P0, PT, R2, RZ, PT ;  /* 0x000000ff0200720c */ /* 0x001fda0003f05270 */
[----:B-1----:R-:W-:Y:S05]  /*00d0*/  @!P0 BRA `(.L_x_18) ;  /* 0x0000000400608947 */ /* 0x002fea0003800000 */
[C---:B------:R-:W-:Y:S02]  /*00e0*/  ISETP.GE.U32.AND P1, PT, R2.reuse, 0x10, PT ;  /* 0x000000100200780c */ /* 0x040fe40003f26070 */
[----:B------:R-:W-:Y:S02]  /*00f0*/  CS2R R4, SRZ ;  /* 0x0000000000047805 */ /* 0x000fe4000001ff00 */
[----:B------:R-:W-:-:S04]  /*0100*/  LOP3.LUT R25, R2, 0xf, RZ, 0xc0, !PT ;  /* 0x0000000f02197812 */ /* 0x000fc800078ec0ff */
[----:B------:R-:W-:-:S05]  /*0110*/  ISETP.NE.AND P0, PT, R25, RZ, PT ;  /* 0x000000ff1900720c */ /* 0x000fca0003f05270 */
[----:B------:R-:W-:Y:S08]  /*0120*/  @!P1 BRA `(.L_x_19) ;  /* 0x0000000000989947 */ /* 0x000ff00003800000 */
        /* <DEDUP_REMOVED lines=8> */
.L_x_20:
        /* <DEDUP_REMOVED lines=19> */
[----:B--2---:R-:W-:-:S04]  /*02e0*/  IADD3 R15, PT, PT, R16, R15, R4 ;  /* 0x0000000f100f7210 */ /* 0x004fc80007ffe004 */
[----:B---3--:R-:W-:-:S04]  /*02f0*/  IADD3 R15, PT, PT, R17, R18, R15 ;  /* 0x00000012110f7210 */ /* 0x008fc80007ffe00f */
[----:B----4-:R-:W-:-:S04]  /*0300*/  IADD3 R15, PT, PT, R19, R20, R15 ;  /* 0x00000014130f7210 */ /* 0x010fc80007ffe00f */
[----:B-----5:R-:W-:-:S04]  /*0310*/  IADD3 R15, PT, PT, R21, R22, R15 ;  /* 0x00000016150f7210 */ /* 0x020fc80007ffe00f */
[----:B------:R-:W-:-:S04]  /*0320*/  IADD3 R15, PT, PT, R23, R24, R15 ;  /* 0x00000018170f7210 */ /* 0x000fc80007ffe00f */
[----:B------:R-:W-:Y:S02]  /*0330*/  IADD3 R13, PT, PT, R13, R14, R15 ;  /* 0x0000000e0d0d7210 */ /* 0x000fe40007ffe00f */
[----:B------:R-:W-:-:S05]  /*0340*/  IADD3 R14, P2, PT, R6, 0x40, RZ ;  /* 0x00000040060e7810 */ /* 0x000fca0007f5e0ff */
[----:B0-----:R-:W-:Y:S01]  /*0350*/  IMAD.X R7, RZ, RZ, R7, P2 ;  /* 0x000000ffff077224 */ /* 0x001fe200010e0607 */
[----:B------:R-:W-:-:S04]  /*0360*/  IADD3 R9, PT, PT, R12, R9, R13 ;  /* 0x000000090c097210 */ /* 0x000fc80007ffe00d */
[----:B------:R-:W-:Y:S01]  /*0370*/  IADD3 R4, PT, PT, R10, R11, R9 ;  /* 0x0000000b0a047210 */ /* 0x000fe20007ffe009 */
[----:B------:R-:W-:Y:S06]  /*0380*/  @P1 BRA `(.L_x_20) ;  /* 0xfffffffc00881947 */ /* 0x000fec000383ffff */
.L_x_19:
        /* <DEDUP_REMOVED lines=20> */
.L_x_21:
        /* <DEDUP_REMOVED lines=14> */
.L_x_22:
[----:B------:R-:W-:Y:S05]  /*05b0*/  @!P1 BRA `(.L_x_18) ;  /* 0x0000000000289947 */ /* 0x000fea0003800000 */
[----:B------:R-:W0:Y:S01]  /*05c0*/  LDC.64 R6, c[0x0][0x390] ;  /* 0x0000e400ff067b82 */ /* 0x000e220000000a00 */
[----:B------:R-:W-:Y:S02]  /*05d0*/  IMAD.MOV R8, RZ, RZ, -R8 ;  /* 0x000000ffff087224 */ /* 0x000fe400078e0a08 */
[----:B0-----:R-:W-:-:S07]  /*05e0*/  IMAD.WIDE.U32 R6, R5, 0x4, R6 ;  /* 0x0000000405067825 */ /* 0x001fce00078e0006 */
.L_x_23:
[----:B------:R0:W2:Y:S01]  /*05f0*/  LDG.E R5, desc[UR6][R6.64] ;  /* 0x0000000606057981 */ /* 0x0000a2000c1e1900 */
[----:B------:R-:W-:-:S04]  /*0600*/  IADD3 R8, PT, PT, R8, 0x1, RZ ;  /* 0x0000000108087810 */ /* 0x000fc80007ffe0ff */
[----:B------:R-:W-:Y:S02]  /*0610*/  ISETP.NE.AND P0, PT, R8, RZ, PT ;  /* 0x000000ff0800720c */ /* 0x000fe40003f05270 */
[----:B0-----:R-:W-:-:S05]  /*0620*/  IADD3 R6, P1, PT, R6, 0x4, RZ ;  /* 0x0000000406067810 */ /* 0x001fca0007f3e0ff */
[----:B------:R-:W-:Y:S02]  /*0630*/  IMAD.X R7, RZ, RZ, R7, P1 ;  /* 0x000000ffff077224 */ /* 0x000fe400008e0607 */
[----:B--2---:R-:W-:-:S04]  /*0640*/  IMAD.IADD R4, R5, 0x1, R4 ;  /* 0x0000000105047824 */ /* 0x004fc800078e0204 */
[----:B------:R-:W-:Y:S05]  /*0650*/  @P0 BRA `(.L_x_23) ;  /* 0xfffffffc00e40947 */ /* 0x000fea000383ffff */
.L_x_18:
[----:B------:R-:W0:Y:S02]  /*0660*/  LDC.64 R6, c[0x0][0x390] ;  /* 0x0000e400ff067b82 */ /* 0x000e240000000a00 */
[----:B0-----:R-:W-:-:S05]  /*0670*/  IMAD.WIDE.U32 R6, R2, 0x4, R6 ;  /* 0x0000000402067825 */ /* 0x001fca00078e0006 */
[----:B------:R-:W2:Y:S01]  /*0680*/  LDG.E R14, desc[UR6][R6.64] ;  /* 0x00000006060e7981 */ /* 0x000ea2000c1e1900 */
[----:B------:R-:W-:Y:S01]  /*0690*/  IMAD.MOV.U32 R5, RZ, RZ, RZ ;  /* 0x000000ffff057224 */ /* 0x000fe200078e00ff */
[----:B--2---:R-:W-:-:S13]  /*06a0*/  ISETP.GE.AND P0, PT, R14, 0x1, PT ;  /* 0x000000010e00780c */ /* 0x004fda0003f06270 */
[----:B------:R-:W-:Y:S05]  /*06b0*/  @!P0 BRA `(.L_x_24) ;  /* 0x0000000000948947 */ /* 0x000fea0003800000 */
[----:B------:R-:W0:Y:S01]  /*06c0*/  LDC R18, c[0x0][0x38c] ;  /* 0x0000e300ff127b82 */ /* 0x000e220000000800 */
[-C--:B------:R-:W-:Y:S01]  /*06d0*/  IMAD R21, R4, R3.reuse, RZ ;  /* 0x0000000304157224 */ /* 0x080fe200078e02ff */
[----:B------:R-:W-:Y:S01]  /*06e0*/  BSSY.RECONVERGENT B0, `(.L_x_24) ;  /* 0x0000022000007945 */ /* 0x000fe20003800200 */
[----:B------:R-:W-:Y:S01]  /*06f0*/  IMAD R16, R2, R3, R0 ;  /* 0x0000000302107224 */ /* 0x000fe200078e0200 */
[----:B------:R-:W1:Y:S01]  /*0700*/  LDCU UR8, c[0x0][0x388] ;  /* 0x00007100ff0877ac */ /* 0x000e620008000800 */
[----:B------:R-:W-:Y:S01]  /*0710*/  IMAD.MOV.U32 R15, RZ, RZ, RZ ;  /* 0x000000ffff0f7224 */ /* 0x000fe200078e00ff */
[----:B------:R-:W-:Y:S01]  /*0720*/  SHF.R.S32.HI R23, RZ, 0x1f, R21 ;  /* 0x0000001fff177819 */ /* 0x000fe20000011415 */
[----:B------:R-:W-:Y:S01]  /*0730*/  IMAD.MOV.U32 R5, RZ, RZ, RZ ;  /* 0x000000ffff057224 */ /* 0x000fe200078e00ff */
[----:B------:R-:W2:Y:S01]  /*0740*/  LDC.64 R6, c[0x0][0x3a0] ;  /* 0x0000e800ff067b82 */ /* 0x000ea20000000a00 */
[----:B------:R-:W3:Y:S07]  /*0750*/  LDCU.64 UR4, c[0x0][0x398] ;  /* 0x00007300ff0477ac */ /* 0x000eee0008000a00 */
[----:B------:R-:W4:Y:S02]  /*0760*/  LDC.64 R8, c[0x0][0x3b0] ;  /* 0x0000ec00ff087b82 */ /* 0x000f240000000a00 */
.L_x_28:
[----:B-1----:R-:W-:-:S04]  /*0770*/  IMAD.U32 R3, RZ, RZ, UR8 ;  /* 0x00000008ff037e24 */ /* 0x002fc8000f8e00ff */
[----:B------:R-:W-:-:S05]  /*0780*/  IMAD R10, R15, R3, R0 ;  /* 0x000000030f0a7224 */ /* 0x000fca00078e0200 */
[----:B------:R-:W-:-:S04]  /*0790*/  IADD3 R11, P0, PT, R21, R10, RZ ;  /* 0x0000000a150b7210 */ /* 0x000fc80007f1e0ff */
[----:B------:R-:W-:Y:S02]  /*07a0*/  LEA.HI.X.SX32 R12, R10, R23, 0x1, P0 ;  /* 0x000000170a0c7211 */ /* 0x000fe400000f0eff */
[----:B---3--:R-:W-:-:S04]  /*07b0*/  LEA R10, P0, R11, UR4, 0x2 ;  /* 0x000000040b0a7c11 */ /* 0x008fc8000f8010ff */
[----:B------:R-:W-:-:S05]  /*07c0*/  LEA.HI.X R11, R11, UR5, R12, 0x2, P0 ;  /* 0x000000050b0b7c11 */ /* 0x000fca00080f140c */
[----:B------:R-:W3:Y:S01]  /*07d0*/  LDG.E R10, desc[UR6][R10.64] ;  /* 0x000000060a0a7981 */ /* 0x000ee2000c1e1900 */
[----:B------:R-:W-:Y:S01]  /*07e0*/  BSSY.RELIABLE B1, `(.L_x_25) ;  /* 0x000000e000017945 */ /* 0x000fe20003800100 */
[----:B---3--:R-:W-:-:S13]  /*07f0*/  ISETP.NE.AND P0, PT, R10, RZ, PT ;  /* 0x000000ff0a00720c */ /* 0x008fda0003f05270 */
[----:B------:R-:W-:Y:S05]  /*0800*/  @!P0 BRA `(.L_x_26) ;  /* 0x00000000002c8947 */ /* 0x000fea0003800000 */
[----:B0-----:R-:W-:-:S13]  /*0810*/  ISETP.GE.AND P0, PT, R5, R18, PT ;  /* 0x000000120500720c */ /* 0x001fda0003f06270 */
[----:B------:R-:W-:Y:S05]  /*0820*/  @P0 BREAK.RELIABLE B1 ;  /* 0x0000000000010942 */ /* 0x000fea0003800100 */
[----:B------:R-:W-:Y:S05]  /*0830*/  @P0 BRA `(.L_x_27) ;  /* 0x0000000000300947 */ /* 0x000fea0003800000 */
[----:B------:R-:W-:Y:S01]  /*0840*/  IMAD R13, R16, R18, R5 ;  /* 0x00000012100d7224 */ /* 0x000fe200078e0205 */
[----:B------:R-:W-:Y:S01]  /*0850*/  IADD3 R5, PT, PT, R5, 0x1, RZ ;  /* 0x0000000105057810 */ /* 0x000fe20007ffe0ff */
[----:B------:R-:W-:Y:S02]  /*0860*/  IMAD.IADD R17, R15, 0x1, R4 ;  /* 0x000000010f117824 */ /* 0x000fe400078e0204 */
[----:B--2---:R-:W-:-:S04]  /*0870*/  IMAD.WIDE R10, R13, 0x4, R6 ;  /* 0x000000040d0a7825 */ /* 0x004fc800078e0206 */
[----:B------:R-:W-:Y:S01]  /*0880*/  IMAD.MOV.U32 R19, RZ, RZ, 0x1 ;  /* 0x00000001ff137424 */ /* 0x000fe200078e00ff */
[----:B------:R1:W-:Y:S01]  /*0890*/  STG.E desc[UR6][R10.64], R17 ;  /* 0x000000110a007986 */ /* 0x0003e2000c101906 */
[----:B----4-:R-:W-:-:S05]  /*08a0*/  IMAD.WIDE R12, R13, 0x4, R8 ;  /* 0x000000040d0c7825 */ /* 0x010fca00078e0208 */
[----:B------:R1:W-:Y:S02]  /*08b0*/  STG.E desc[UR6][R12.64], R19 ;  /* 0x000000130c007986 */ /* 0x0003e4000c101906 */
.L_x_26:
[----:B------:R-:W-:Y:S05]  /*08c0*/  BSYNC.RELIABLE B1 ;  /* 0x0000000000017941 */ /* 0x000fea0003800100 */
.L_x_25:
[----:B------:R-:W-:-:S05]  /*08d0*/  VIADD R15, R15, 0x1 ;  /* 0x000000010f0f7836 */ /* 0x000fca0000000000 */
[----:B------:R-:W-:-:S13]  /*08e0*/  ISETP.NE.AND P0, PT, R15, R14, PT ;  /* 0x0000000e0f00720c */ /* 0x000fda0003f05270 */
[----:B------:R-:W-:Y:S05]  /*08f0*/  @P0 BRA `(.L_x_28) ;  /* 0xfffffffc009c0947 */ /* 0x000fea000383ffff */
.L_x_27:
[----:B------:R-:W-:Y:S05]  /*0900*/  BSYNC.RECONVERGENT B0 ;  /* 0x0000000000007941 */ /* 0x000fea0003800200 */
.L_x_24:
[----:B------:R-:W-:-:S13]  /*0910*/  ISETP.NE.AND P0, PT, R5, RZ, PT ;  /* 0x000000ff0500720c */ /* 0x000fda0003f05270 */
[----:B--2---:R-:W2:Y:S01]  /*0920*/  @!P0 LDC.64 R6, c[0x0][0x3a8] ;  /* 0x0000ea00ff068b82 */ /* 0x004ea20000000a00 */
[----:B----4-:R-:W-:Y:S02]  /*0930*/  @!P0 IMAD R9, R2, R3, R0 ;  /* 0x0000000302098224 */ /* 0x010fe400078e0200 */
[----:B-1----:R-:W-:Y:S02]  /*0940*/  @!P0 IMAD.MOV.U32 R11, RZ, RZ, 0x1 ;  /* 0x00000001ff0b8424 */ /* 0x002fe400078e00ff */
[----:B--2---:R-:W-:-:S05]  /*0950*/  @!P0 IMAD.WIDE R6, R9, 0x4, R6 ;  /* 0x0000000409068825 */ /* 0x004fca00078e0206 */
[----:B------:R1:W-:Y:S01]  /*0960*/  @!P0 STG.E desc[UR6][R6.64], R11 ;  /* 0x0000000b06008986 */ /* 0x0003e2000c101906 */
[----:B------:R-:W-:Y:S05]  /*0970*/  @!P0 EXIT ;  /* 0x000000000000894d */ /* 0x000fea0003800000 */
[----:B------:R-:W2:Y:S02]  /*0980*/  LDCU UR4, c[0x0][0x38c] ;  /* 0x00007180ff0477ac */ /* 0x000ea40008000800 */
[----:B--2---:R-:W-:-:S13]  /*0990*/  ISETP.GE.AND P0, PT, R5, UR4, PT ;  /* 0x0000000405007c0c */ /* 0x004fda000bf06270 */
[----:B------:R-:W-:Y:S05]  /*09a0*/  @P0 EXIT ;  /* 0x000000000000094d */ /* 0x000fea0003800000 */
[C---:B------:R-:W-:Y:S01]  /*09b0*/  VIADD R4, R5.reuse, -UR4 ;  /* 0x8000000405047c36 */ /* 0x040fe20008000000 */
[----:B------:R-:W-:Y:S01]  /*09c0*/  IADD3 R8, PT, PT, -R5, UR4, RZ ;  /* 0x0000000405087c10 */ /* 0x000fe2000fffe1ff */
[----:B------:R-:W-:Y:S01]  /*09d0*/  BSSY.RECONVERGENT B0, `(.L_x_29) ;  /* 0x000001b000007945 */ /* 0x000fe20003800200 */
[----:B------:R-:W-:Y:S02]  /*09e0*/  IMAD R0, R2, R3, R0 ;  /* 0x0000000302007224 */ /* 0x000fe400078e0200 */
[----:B------:R-:W-:Y:S02]  /*09f0*/  ISETP.GT.U32.AND P1, PT, R4, -0x8, PT ;  /* 0xfffffff80400780c */ /* 0x000fe40003f24070 */
[----:B------:R-:W-:-:S04]  /*0a00*/  LOP3.LUT R10, R8, 0x7, RZ, 0xc0, !PT ;  /* 0x00000007080a7812 */ /* 0x000fc800078ec0ff */
[----:B------:R-:W-:-:S07]  /*0a10*/  ISETP.NE.AND P0, PT, R10, RZ, PT ;  /* 0x000000ff0a00720c */ /* 0x000fce0003f05270 */
[----:B------:R-:W-:Y:S06]  /*0a20*/  @P1 BRA `(.L_x_30) ;  /* 0x0000000000541947 */ /* 0x000fec0003800000 */
[----:B-1----:R-:W1:Y:S01]  /*0a30*/  LDC.64 R6, c[0x0][0x3a0] ;  /* 0x0000e800ff067b82 */ /* 0x002e620000000a00 */
[----:B------:R-:W-:Y:S01]  /*0a40*/  LOP3.LUT R2, R8, 0xfffffff8, RZ, 0xc0, !PT ;  /* 0xfffffff808027812 */ /* 0x000fe200078ec0ff */
[----:B------:R-:W-:-:S04]  /*0a50*/  IMAD R9, R0, UR4, R5 ;  /* 0x0000000400097c24 */ /* 0x000fc8000f8e0205 */
[----:B------:R-:W-:Y:S01]  /*0a60*/  IMAD.MOV R4, RZ, RZ, -R2 ;  /* 0x000000ffff047224 */ /* 0x000fe200078e0a02 */
[----:B-1----:R-:W-:-:S05]  /*0a70*/  IADD3 R6, P1, PT, R6, 0x10, RZ ;  /* 0x0000001006067810 */ /* 0x002fca0007f3e0ff */
[----:B------:R-:W-:-:S08]  /*0a80*/  IMAD.X R7, RZ, RZ, R7, P1 ;  /* 0x000000ffff077224 */ /* 0x000fd000008e0607 */
.L_x_31:
[----:B--2---:R-:W-:Y:S01]  /*0a90*/  IMAD.MOV.U32 R11, RZ, RZ, -0x1 ;  /* 0xffffffffff0b7424 */ /* 0x004fe200078e00ff */
[----:B------:R-:W-:Y:S01]  /*0aa0*/  IADD3 R5, PT, PT, R5, 0x8, RZ ;  /* 0x0000000805057810 */ /* 0x000fe20007ffe0ff */
[----:B------:R-:W-:-:S04]  /*0ab0*/  IMAD.WIDE R2, R9, 0x4, R6 ;  /* 0x0000000409027825 */ /* 0x000fc800078e0206 */
[----:B------:R-:W-:Y:S01]  /*0ac0*/  VIADD R4, R4, 0x8 ;  /* 0x0000000804047836 */ /* 0x000fe20000000000 */
[----:B------:R2:W-:Y:S01]  /*0ad0*/  STG.E desc[UR6][R2.64+-0x10], R11 ;  /* 0xfffff00b02007986 */ /* 0x0005e2000c101906 */
[----:B------:R-:W-:-:S03]  /*0ae0*/  VIADD R9, R9, 0x8 ;  /* 0x0000000809097836 */ /* 0x000fc60000000000 */
[----:B------:R2:W-:Y:S01]  /*0af0*/  STG.E desc[UR6][R2.64+-0xc], R11 ;  /* 0xfffff40b02007986 */ /* 0x0005e2000c101906 */
[----:B------:R-:W-:-:S03]  /*0b00*/  ISETP.NE.AND P1, PT, R4, RZ, PT ;  /* 0x000000ff0400720c */ /* 0x000fc60003f25270 */
[----:B------:R2:W-:Y:S04]  /*0b10*/  STG.E desc[UR6][R2.64+-0x8], R11 ;  /* 0xfffff80b02007986 */ /* 0x0005e8000c101906 */
[----:B------:R2:W-:Y:S04]  /*0b20*/  STG.E desc[UR6][R2.64+-0x4], R11 ;  /* 0xfffffc0b02007986 */ /* 0x0005e8000c101906 */
[----:B------:R2:W-:Y:S04]  /*0b30*/  STG.E desc[UR6][R2.64], R11 ;  /* 0x0000000b02007986 */ /* 0x0005e8000c101906 */
[----:B------:R2:W-:Y:S04]  /*0b40*/  STG.E desc[UR6][R2.64+0x4], R11 ;  /* 0x0000040b02007986 */ /* 0x0005e8000c101906 */
[----:B------:R2:W-:Y:S04]  /*0b50*/  STG.E desc[UR6][R2.64+0x8], R11 ;  /* 0x0000080b02007986 */ /* 0x0005e8000c101906 */
[----:B------:R2:W-:Y:S01]  /*0b60*/  STG.E desc[UR6][R2.64+0xc], R11 ;  /* 0x00000c0b02007986 */ /* 0x0005e2000c101906 */
[----:B------:R-:W-:Y:S05]  /*0b70*/  @P1 BRA `(.L_x_31) ;  /* 0xfffffffc00c41947 */ /* 0x000fea000383ffff */
.L_x_30:
[----:B------:R-:W-:Y:S05]  /*0b80*/  BSYNC.RECONVERGENT B0 ;  /* 0x0000000000007941 */ /* 0x000fea0003800200 */
.L_x_29:
[----:B------:R-:W-:Y:S05]  /*0b90*/  @!P0 EXIT ;  /* 0x000000000000894d */ /* 0x000fea0003800000 */
[----:B------:R-:W-:Y:S01]  /*0ba0*/  ISETP.GE.U32.AND P0, PT, R10, 0x4, PT ;  /* 0x000000040a00780c */ /* 0x000fe20003f06070 */
[----:B------:R-:W-:Y:S01]  /*0bb0*/  BSSY.RECONVERGENT B0, `(.L_x_32) ;  /* 0x000000d000007945 */ /* 0x000fe20003800200 */
[----:B------:R-:W-:-:S04]  /*0bc0*/  LOP3.LUT R4, R8, 0x3, RZ, 0xc0, !PT ;  /* 0x0000000308047812 */ /* 0x000fc800078ec0ff */
[----:B------:R-:W-:-:S07]  /*0bd0*/  ISETP.NE.AND P1, PT, R4, RZ, PT ;  /* 0x000000ff0400720c */ /* 0x000fce0003f25270 */
[----:B------:R-:W-:Y:S06]  /*0be0*/  @!P0 BRA `(.L_x_33) ;  /* 0x0000000000248947 */ /* 0x000fec0003800000 */
[----:B--2---:R-:W2:Y:S01]  /*0bf0*/  LDC.64 R2, c[0x0][0x3a0] ;  /* 0x0000e800ff027b82 */ /* 0x004ea20000000a00 */
[----:B-1----:R-:W-:Y:S02]  /*0c00*/  IMAD R7, R0, UR4, R5 ;  /* 0x0000000400077c24 */ /* 0x002fe4000f8e0205 */
[----:B------:R-:W-:Y:S02]  /*0c10*/  IMAD.MOV.U32 R9, RZ, RZ, -0x1 ;  /* 0xffffffffff097424 */ /* 0x000fe400078e00ff */
[----:B------:R-:W-:Y:S02]  /*0c20*/  VIADD R5, R5, 0x4 ;  /* 0x0000000405057836 */ /* 0x000fe40000000000 */
[----:B--2---:R-:W-:-:S05]  /*0c30*/  IMAD.WIDE R2, R7, 0x4, R2 ;  /* 0x0000000407027825 */ /* 0x004fca00078e0202 */
[----:B------:R3:W-:Y:S04]  /*0c40*/  STG.E desc[UR6][R2.64], R9 ;  /* 0x0000000902007986 */ /* 0x0007e8000c101906 */
[----:B------:R3:W-:Y:S04]  /*0c50*/  STG.E desc[UR6][R2.64+0x4], R9 ;  /* 0x0000040902007986 */ /* 0x0007e8000c101906 */
[----:B------:R3:W-:Y:S04]  /*0c60*/  STG.E desc[UR6][R2.64+0x8], R9 ;  /* 0x0000080902007986 */ /* 0x0007e8000c101906 */
[----:B------:R3:W-:Y:S02]  /*0c70*/  STG.E desc[UR6][R2.64+0xc], R9 ;  /* 0x00000c0902007986 */ /* 0x0007e4000c101906 */
.L_x_33:
[----:B------:R-:W-:Y:S05]  /*0c80*/  BSYNC.RECONVERGENT B0 ;  /* 0x0000000000007941 */ /* 0x000fea0003800200 */
.L_x_32:
[----:B------:R-:W-:Y:S05]  /*0c90*/  @!P1 EXIT ;  /* 0x000000000000994d */ /* 0x000fea0003800000 */
[----:B------:R-:W-:Y:S02]  /*0ca0*/  ISETP.NE.AND P0, PT, R4, 0x1, PT ;  /* 0x000000010400780c */ /* 0x000fe40003f05270 */
[----:B------:R-:W-:-:S04]  /*0cb0*/  LOP3.LUT R4, R8, 0x1, RZ, 0xc0, !PT ;  /* 0x0000000108047812 */ /* 0x000fc800078ec0ff */
[----:B------:R-:W-:-:S07]  /*0cc0*/  ISETP.NE.U32.AND P1, PT, R4, 0x1, PT ;  /* 0x000000010400780c */ /* 0x000fce0003f25070 */
[----:B--23--:R-:W2:Y:S01]  /*0cd0*/  @P0 LDC.64 R2, c[0x0][0x3a0] ;  /* 0x0000e800ff020b82 */ /* 0x00cea20000000a00 */
[----:B-1----:R-:W-:Y:S02]  /*0ce0*/  @P0 IMAD R7, R0, UR4, R5 ;  /* 0x0000000400070c24 */ /* 0x002fe4000f8e0205 */
[----:B------:R-:W-:Y:S02]  /*0cf0*/  @P0 IMAD.MOV.U32 R9, RZ, RZ, -0x1 ;  /* 0xffffffffff090424 */ /* 0x000fe400078e00ff */
[----:B--2---:R-:W-:-:S05]  /*0d00*/  @P0 IMAD.WIDE R2, R7, 0x4, R2 ;  /* 0x0000000407020825 */ /* 0x004fca00078e0202 */
[----:B------:R1:W-:Y:S04]  /*0d10*/  @P0 STG.E desc[UR6][R2.64], R9 ;  /* 0x0000000902000986 */ /* 0x0003e8000c101906 */
[----:B------:R1:W-:Y:S01]  /*0d20*/  @P0 STG.E desc[UR6][R2.64+0x4], R9 ;  /* 0x0000040902000986 */ /* 0x0003e2000c101906 */
[----:B------:R-:W-:Y:S05]  /*0d30*/  @P1 EXIT ;  /* 0x000000000000194d */ /* 0x000fea0003800000 */
[----:B-1----:R-:W1:Y:S01]  /*0d40*/  LDC.64 R2, c[0x0][0x3a0] ;  /* 0x0000e800ff027b82 */ /* 0x002e620000000a00 */
[----:B------:R-:W-:Y:S02]  /*0d50*/  @P0 VIADD R5, R5, 0x2 ;  /* 0x0000000205050836 */ /* 0x000fe40000000000 */
[----:B------:R-:W-:Y:S02]  /*0d60*/  IMAD.MOV.U32 R7, RZ, RZ, -0x1 ;  /* 0xffffffffff077424 */ /* 0x000fe400078e00ff */
[----:B------:R-:W-:-:S04]  /*0d70*/  IMAD R5, R0, UR4, R5 ;  /* 0x0000000400057c24 */ /* 0x000fc8000f8e0205 */
[----:B-1----:R-:W-:-:S05]  /*0d80*/  IMAD.WIDE R2, R5, 0x4, R2 ;  /* 0x0000000405027825 */ /* 0x002fca00078e0202 */
[----:B------:R-:W-:Y:S01]  /*0d90*/  STG.E desc[UR6][R2.64], R7 ;  /* 0x0000000702007986 */ /* 0x000fe2000c101906 */
[----:B------:R-:W-:Y:S05]  /*0da0*/  EXIT ;  /* 0x000000000000794d */ /* 0x000fea0003800000 */
.L_x_34:
        /* <DEDUP_REMOVED lines=13> */
.L_x_52:


//--------------------- .text._Z25assign_pts_to_box3d_stackiiiPKiPKfS2_Pi --------------------------
	.section	.text._Z25assign_pts_to_box3d_stackiiiPKiPKfS2_Pi,"ax",@progbits
	.align	128
        .global         _Z25assign_pts_to_box3d_stackiiiPKiPKfS2_Pi
        .type           _Z25assign_pts_to_box3d_stackiiiPKiPKfS2_Pi,@function
        .size           _Z25assign_pts_to_box3d_stackiiiPKiPKfS2_Pi,(.L_x_53 - _Z25assign_pts_to_box3d_stackiiiPKiPKfS2_Pi)
        .other          _Z25assign_pts_to_box3d_stackiiiPKiPKfS2_Pi,@"STO_CUDA_ENTRY STV_DEFAULT"
_Z25assign_pts_to_box3d_stackiiiPKiPKfS2_Pi:
.text._Z25assign_pts_to_box3d_stackiiiPKiPKfS2_Pi:
[----:B------:R-:W-:Y:S01]  /*0000*/  LDC R1, c[0x0][0x37c] ;  /* 0x0000df00ff017b82 */ /* 0x000fe20000000800 */
[----:B------:R-:W0:Y:S07]  /*0010*/  S2R R0, SR_TID.X ;  /* 0x0000000000007919 */ /* 0x000e2e0000002100 */
[----:B------:R-:W0:Y:S01]  /*0020*/  S2UR UR4, SR_CTAID.X ;  /* 0x00000000000479c3 */ /* 0x000e220000002500 */
[----:B------:R-:W1:Y:S07]  /*0030*/  LDCU UR6, c[0x0][0x384] ;  /* 0x00007080ff0677ac */ /* 0x000e6e0008000800 */
[----:B------:R-:W0:Y:S08]  /*0040*/  LDC R7, c[0x0][0x360] ;  /* 0x0000d800ff077b82 */ /* 0x000e300000000800 */
[----:B------:R-:W2:Y:S08]  /*0050*/  S2UR UR5, SR_CTAID.Y ;  /* 0x00000000000579c3 */ /* 0x000eb00000002600 */
[----:B------:R-:W2:Y:S01]  /*0060*/  LDC R13, c[0x0][0x388] ;  /* 0x0000e200ff0d7b82 */ /* 0x000ea20000000800 */
[----:B0-----:R-:W-:Y:S01]  /*0070*/  IMAD R7, R7, UR4, R0 ;  /* 0x0000000407077c24 */ /* 0x001fe2000f8e0200 */
[----:B--2---:R-:W-:-:S04]  /*0080*/  ISETP.LE.AND P0, PT, R13, UR5, PT ;  /* 0x000000050d007c0c */ /* 0x004fc8000bf03270 */
[----:B-1----:R-:W-:-:S13]  /*0090*/  ISETP.GE.OR P0, PT, R7, UR6, P0 ;  /* 0x0000000607007c0c */ /* 0x002fda0008706670 */
[----:B------:R-:W-:Y:S05]  /*00a0*/  @P0 EXIT ;  /* 0x000000000000094d */ /* 0x000fea0003800000 */
[----:B------:R-:W0:Y:S01]  /*00b0*/  LDC.64 R4, c[0x0][0x390] ;  /* 0x0000e400ff047b82 */ /* 0x000e220000000a00 */
[----:B------:R-:W1:Y:S07]  /*00c0*/  LDCU.64 UR6, c[0x0][0x358] ;  /* 0x00006b00ff0677ac */ /* 0x000e6e0008000a00 */
[----:B------:R-:W2:Y:S08]  /*00d0*/  LDC.64 R2, c[0x0][0x3a8] ;  /* 0x0000ea00ff027b82 */ /* 0x000eb00000000a00 */
[----:B------:R-:W3:Y:S01]  /*00e0*/  LDC.64 R10, c[0x0][0x3a0] ;  /* 0x0000e800ff0a7b82 */ /* 0x000ee20000000a00 */
[----:B0-----:R-:W-:-:S07]  /*00f0*/  IMAD.WIDE R4, R7, 0x4, R4 ;  /* 0x0000000407047825 */ /* 0x001fce00078e0204 */
[----:B------:R-:W0:Y:S01]  /*0100*/  LDC.64 R8, c[0x0][0x398] ;  /* 0x0000e600ff087b82 */ /* 0x000e220000000a00 */
[----:B-1----:R-:W4:Y:S02]  /*0110*/  LDG.E R4, desc[UR6][R4.64] ;  /* 0x0000000604047981 */ /* 0x002f24000c1e1900 */
[-C--:B----4-:R-:W-:Y:S02]  /*0120*/  IMAD R0, R4, R13.reuse, UR5 ;  /* 0x0000000504007e24 */ /* 0x090fe4000f8e020d */
[C---:B------:R-:W-:Y:S02]  /*0130*/  IMAD R13, R7.reuse, R13, UR5 ;  /* 0x00000005070d7e24 */ /* 0x040fe4000f8e020d */
[----:B------:R-:W-:Y:S02]  /*0140*/  IMAD R15, R0, 0x7, RZ ;  /* 0x00000007000f7824 */ /* 0x000fe400078e02ff */
[----:B------:R-:W-:Y:S02]  /*0150*/  IMAD R7, R7, 0x3, RZ ;  /* 0x0000000307077824 */ /* 0x000fe400078e02ff */
[----:B--2---:R-:W-:-:S04]  /*0160*/  IMAD.WIDE R2, R13, 0x4, R2 ;  /* 0x000000040d027825 */ /* 0x004fc800078e0202 */
[----:B---3--:R-:W-:Y:S01]  /*0170*/  IMAD.WIDE R10, R15, 0x4, R10 ;  /* 0x000000040f0a7825 */ /* 0x008fe200078e020a */
[----:B------:R1:W-:Y:S03]  /*0180*/  STG.E desc[UR6][R2.64], RZ ;  /* 0x000000ff02007986 */ /* 0x0003e6000c101906 */
[----:B0-----:R-:W-:Y:S01]  /*0190*/  IMAD.WIDE R8, R7, 0x4, R8 ;  /* 0x0000000407087825 */ /* 0x001fe200078e0208 */
[----:B------:R-:W2:Y:S04]  /*01a0*/  LDG.E R12, desc[UR6][R10.64+0x14] ;  /* 0x000014060a0c7981 */ /* 0x000ea8000c1e1900 */
[----:B------:R-:W3:Y:S04]  /*01b0*/  LDG.E R0, desc[UR6][R8.64+0x8] ;  /* 0x0000080608007981 */ /* 0x000ee8000c1e1900 */
[----:B------:R-:W3:Y:S01]  /*01c0*/  LDG.E R5, desc[UR6][R10.64+0x8] ;  /* 0x000008060a057981 */ /* 0x000ee2000c1e1900 */
[----:B------:R-:W-:Y:S01]  /*01d0*/  BSSY.RECONVERGENT B0, `(.L_x_35) ;  /* 0x0000113000007945 */ /* 0x000fe20003800200 */
[----:B--2---:R-:W0:Y:S01]  /*01e0*/  F2F.F64.F32 R6, R12 ;  /* 0x0000000c00067310 */ /* 0x004e220000201800 */
[----:B---3--:R-:W-:-:S07]  /*01f0*/  FADD R5, R0, -R5 ;  /* 0x8000000500057221 */ /* 0x008fce0000000000 */
[----:B------:R-:W2:Y:S01]  /*0200*/  F2F.F64.F32 R4, |R5| ;  /* 0x4000000500047310 */ /* 0x000ea20000201800 */
[----:B0-----:R-:W-:-:S08]  /*0210*/  DMUL R6, R6, 0.5 ;  /* 0x3fe0000006067828 */ /* 0x001fd00000000000 */
[----:B--2---:R-:W-:Y:S01]  /*0220*/  DSETP.GEU.AND P0, PT, R6, R4, PT ;  /* 0x000000040600722a */ /* 0x004fe20003f0e000 */
[----:B------:R-:W-:-:S13]  /*0230*/  IMAD.MOV.U32 R7, RZ, RZ, RZ ;  /* 0x000000ffff077224 */ /* 0x000fda00078e00ff */
[----:B-1----:R-:W-:Y:S05]  /*0240*/  @!P0 BRA `(.L_x_36) ;  /* 0x00000010002c8947 */ /* 0x002fea0003800000 */
[----:B------:R-:W2:Y:S04]  /*0250*/  LDG.E R14, desc[UR6][R10.64+0x18] ;  /* 0x000018060a0e7981 */ /* 0x000ea8000c1e1900 */
[----:B------:R-:W3:Y:S04]  /*0260*/  LDG.E R12, desc[UR6][R8.64+0x4] ;  /* 0x00000406080c7981 */ /* 0x000ee8000c1e1900 */
[----:B------:R0:W4:Y:S04]  /*0270*/  LDG.E R13, desc[UR6][R8.64] ;  /* 0x00000006080d7981 */ /* 0x000128000c1e1900 */
[----:B------:R-:W3:Y:S04]  /*0280*/  LDG.E R5, desc[UR6][R10.64+0x4] ;  /* 0x000004060a057981 */ /* 0x000ee8000c1e1900 */
[----:B------:R-:W4:Y:S01]  /*0290*/  LDG.E R4, desc[UR6][R10.64] ;  /* 0x000000060a047981 */ /* 0x000f22000c1e1900 */
[----:B------:R-:W-:Y:S03]  /*02a0*/  BSSY.RECONVERGENT B1, `(.L_x_37) ;  /* 0x0000070000017945 */ /* 0x000fe60003800200 */
[----:B------:R-:W5:Y:S04]  /*02b0*/  LDG.E R7, desc[UR6][R10.64+0x10] ;  /* 0x000010060a077981 */ /* 0x000f68000c1e1900 */
[----:B------:R1:W5:Y:S01]  /*02c0*/  LDG.E R6, desc[UR6][R10.64+0xc] ;  /* 0x00000c060a067981 */ /* 0x000362000c1e1900 */
[C---:B--2---:R-:W-:Y:S01]  /*02d0*/  FMUL R0, R14.reuse, -0.63661974668502807617 ;  /* 0xbf22f9830e007820 */ /* 0x044fe20000400000 */
[----:B------:R-:W-:-:S04]  /*02e0*/  FSETP.GE.AND P0, PT, |R14|, 105615, PT ;  /* 0x47ce47800e00780b */ /* 0x000fc80003f06200 */
[----:B0-----:R-:W-:Y:S01]  /*02f0*/  P2R R8, PR, RZ, 0x1 ;  /* 0x00000001ff087803 */ /* 0x001fe20000000000 */
[----:B------:R-:W0:Y:S01]  /*0300*/  F2I.NTZ R0, R0 ;  /* 0x0000000000007305 */ /* 0x000e220000203100 */
[----:B------:R-:W-:Y:S01]  /*0310*/  FADD R8, -R14, -RZ ;  /* 0x800000ff0e087221 */ /* 0x000fe20000000100 */
[----:B---3--:R-:W-:Y:S01]  /*0320*/  FADD R5, -R5, R12 ;  /* 0x0000000c05057221 */ /* 0x008fe20000000100 */
[----:B----4-:R-:W-:Y:S01]  /*0330*/  FADD R4, -R4, R13 ;  /* 0x0000000d04047221 */ /* 0x010fe20000000100 */
[----:B0-----:R-:W-:Y:S01]  /*0340*/  I2FP.F32.S32 R21, R0 ;  /* 0x0000000000157245 */ /* 0x001fe20000201400 */
[----:B------:R-:W-:-:S04]  /*0350*/  IMAD.MOV.U32 R20, RZ, RZ, R0 ;  /* 0x000000ffff147224 */ /* 0x000fc800078e0000 */
[----:B------:R-:W-:-:S04]  /*0360*/  FFMA R16, R21, -1.5707962512969970703, -R14 ;  /* 0xbfc90fda15107823 */ /* 0x000fc8000000080e */
[----:B------:R-:W-:-:S04]  /*0370*/  FFMA R16, R21, -7.5497894158615963534e-08, R16 ;  /* 0xb3a2216815107823 */ /* 0x000fc80000000010 */
[----:B------:R-:W-:-:S04]  /*0380*/  FFMA R21, R21, -5.3903029534742383927e-15, R16 ;  /* 0xa7c234c515157823 */ /* 0x000fc80000000010 */
[----:B-1----:R-:W-:Y:S01]  /*0390*/  IMAD.MOV.U32 R11, RZ, RZ, R21 ;  /* 0x000000ffff0b7224 */ /* 0x002fe200078e0015 */
[----:B------:R-:W-:Y:S06]  /*03a0*/  @!P0 BRA `(.L_x_38) ;  /* 0x00000004007c8947 */ /* 0x000fec0003800000 */
[----:B------:R-:W-:-:S13]  /*03b0*/  FSETP.NEU.AND P0, PT, |R14|, +INF , PT ;  /* 0x7f8000000e00780b */ /* 0x000fda0003f0d200 */
[----:B------:R-:W-:Y:S01]  /*03c0*/  @!P0 FMUL R11, RZ, -R14 ;  /* 0x8000000eff0b8220 */ /* 0x000fe20000400000 */
[----:B------:R-:W-:Y:S01]  /*03d0*/  @!P0 IMAD.MOV.U32 R0, RZ, RZ, RZ ;  /* 0x000000ffff008224 */ /* 0x000fe200078e00ff */
[----:B------:R-:W-:Y:S06]  /*03e0*/  @!P0 BRA `(.L_x_38) ;  /* 0x00000004006c8947 */ /* 0x000fec0003800000 */
[----:B------:R-:W-:Y:S01]  /*03f0*/  IMAD.SHL.U32 R0, R8, 0x100, RZ ;  /* 0x0000010008007824 */ /* 0x000fe200078e00ff */
[----:B------:R-:W-:Y:S01]  /*0400*/  CS2R R22, SRZ ;  /* 0x0000000000167805 */ /* 0x000fe2000001ff00 */
[----:B------:R-:W0:Y:S03]  /*0410*/  LDCU.64 UR8, c[0x4][URZ] ;  /* 0x01000000ff0877ac */ /* 0x000e260008000a00 */
[----:B------:R-:W-:Y:S01]  /*0420*/  LOP3.LUT R0, R0, 0x80000000, RZ, 0xfc, !PT ;  /* 0x8000000000007812 */ /* 0x000fe200078efcff */
[----:B------:R-:W-:Y:S01]  /*0430*/  UMOV UR5, URZ ;  /* 0x000000ff00057c82 */ /* 0x000fe20008000000 */
[----:B------:R-:W-:-:S05]  /*0440*/  UMOV UR4, URZ ;  /* 0x000000ff00047c82 */ /* 0x000fca0008000000 */
.L_x_39:
[----:B0-----:R-:W-:Y:S01]  /*0450*/  IMAD.U32 R11, RZ, RZ, UR9 ;  /* 0x00000009ff0b7e24 */ /* 0x001fe2000f8e00ff */
[----:B------:R-:W-:-:S05]  /*0460*/  MOV R10, UR8 ;  /* 0x00000008000a7c02 */ /* 0x000fca0008000f00 */
[----:B------:R-:W2:Y:S01]  /*0470*/  LDG.E.CONSTANT R11, desc[UR6][R10.64] ;  /* 0x000000060a0b7981 */ /* 0x000ea2000c1e9900 */
[----:B------:R-:W-:Y:S01]  /*0480*/  UIADD3 UR4, UPT, UPT, UR4, 0x1, URZ ;  /* 0x0000000104047890 */ /* 0x000fe2000fffe0ff */
[C---:B------:R-:W-:Y:S01]  /*0490*/  ISETP.EQ.AND P0, PT, R22.reuse, RZ, PT ;  /* 0x000000ff1600720c */ /* 0x040fe20003f02270 */
[----:B------:R-:W-:Y:S01]  /*04a0*/  UIADD3 UR8, UP1, UPT, UR8, 0x4, URZ ;  /* 0x0000000408087890 */ /* 0x000fe2000ff3e0ff */
[C---:B------:R-:W-:Y:S01]  /*04b0*/  ISETP.EQ.AND P1, PT, R22.reuse, 0x4, PT ;  /* 0x000000041600780c */ /* 0x040fe20003f22270 */
[----:B------:R-:W-:Y:S01]  /*04c0*/  UISETP.NE.AND UP0, UPT, UR4, 0x6, UPT ;  /* 0x000000060400788c */ /* 0x000fe2000bf05270 */
[C---:B------:R-:W-:Y:S01]  /*04d0*/  ISETP.EQ.AND P3, PT, R22.reuse, 0xc, PT ;  /* 0x0000000c1600780c */ /* 0x040fe20003f62270 */
[----:B------:R-:W-:Y:S01]  /*04e0*/  UIADD3.X UR9, UPT, UPT, URZ, UR9, URZ, UP1, !UPT ;  /* 0x00000009ff097290 */ /* 0x000fe20008ffe4ff */
[C---:B------:R-:W-:Y:S02]  /*04f0*/  ISETP.EQ.AND P4, PT, R22.reuse, 0x10, PT ;  /* 0x000000101600780c */ /* 0x040fe40003f82270 */
[----:B------:R-:W-:Y:S01]  /*0500*/  ISETP.EQ.AND P5, PT, R22, 0x14, PT ;  /* 0x000000141600780c */ /* 0x000fe20003fa2270 */
[----:B--2---:R-:W-:-:S03]  /*0510*/  IMAD.WIDE.U32 R12, R11, R0, RZ ;  /* 0x000000000b0c7225 */ /* 0x004fc600078e00ff */
[----:B------:R-:W-:-:S04]  /*0520*/  IADD3 R12, P2, PT, R12, R23, RZ ;  /* 0x000000170c0c7210 */ /* 0x000fc80007f5e0ff */
[----:B------:R-:W-:Y:S01]  /*0530*/  IADD3.X R23, PT, PT, R13, UR5, RZ, P2, !PT ;  /* 0x000000050d177c10 */ /* 0x000fe200097fe4ff */
[--C-:B------:R-:W-:Y:S01]  /*0540*/  @P0 IMAD.MOV.U32 R9, RZ, RZ, R12.reuse ;  /* 0x000000ffff090224 */ /* 0x100fe200078e000c */
[C---:B------:R-:W-:Y:S01]  /*0550*/  ISETP.EQ.AND P2, PT, R22.reuse, 0x8, PT ;  /* 0x000000081600780c */ /* 0x040fe20003f42270 */
[--C-:B------:R-:W-:Y:S01]  /*0560*/  @P1 IMAD.MOV.U32 R15, RZ, RZ, R12.reuse ;  /* 0x000000ffff0f1224 */ /* 0x100fe200078e000c */
[----:B------:R-:W-:Y:S01]  /*0570*/  @P3 MOV R17, R12 ;  /* 0x0000000c00113202 */ /* 0x000fe20000000f00 */
[--C-:B------:R-:W-:Y:S02]  /*0580*/  @P4 IMAD.MOV.U32 R18, RZ, RZ, R12.reuse ;  /* 0x000000ffff124224 */ /* 0x100fe400078e000c */
[----:B------:R-:W-:Y:S02]  /*0590*/  @P5 IMAD.MOV.U32 R19, RZ, RZ, R12 ;  /* 0x000000ffff135224 */ /* 0x000fe400078e000c */
[----:B------:R-:W-:-:S06]  /*05a0*/  VIADD R22, R22, 0x4 ;  /* 0x0000000416167836 */ /* 0x000fcc0000000000 */
[----:B------:R-:W-:Y:S01]  /*05b0*/  @P2 IMAD.MOV.U32 R16, RZ, RZ, R12 ;  /* 0x000000ffff102224 */ /* 0x000fe200078e000c */
[----:B------:R-:W-:Y:S06]  /*05c0*/  BRA.U UP0, `(.L_x_39) ;  /* 0xfffffffd00a07547 */ /* 0x000fec000b83ffff */
[----:B------:R-:W-:Y:S01]  /*05d0*/  SHF.R.U32.HI R10, RZ, 0x17, R8 ;  /* 0x00000017ff0a7819 */ /* 0x000fe20000011608 */
[----:B------:R-:W-:Y:S03]  /*05e0*/  BSSY.RECONVERGENT B2, `(.L_x_40) ;  /* 0x0000029000027945 */ /* 0x000fe60003800200 */
[C---:B------:R-:W-:Y:S02]  /*05f0*/  LOP3.LUT R0, R10.reuse, 0xe0, RZ, 0xc0, !PT ;  /* 0x000000e00a007812 */ /* 0x040fe400078ec0ff */
[----:B------:R-:W-:-:S03]  /*0600*/  LOP3.LUT P6, RZ, R10, 0x1f, RZ, 0xc0, !PT ;  /* 0x0000001f0aff7812 */ /* 0x000fc600078cc0ff */
[----:B------:R-:W-:-:S05]  /*0610*/  VIADD R0, R0, 0xffffff80 ;  /* 0xffffff8000007836 */ /* 0x000fca0000000000 */
[----:B------:R-:W-:-:S04]  /*0620*/  SHF.R.U32.HI R0, RZ, 0x5, R0 ;  /* 0x00000005ff007819 */ /* 0x000fc80000011600 */
[----:B------:R-:W-:-:S04]  /*0630*/  LEA R22, -R0, RZ, 0x2 ;  /* 0x000000ff00167211 */ /* 0x000fc800078e11ff */
[C---:B------:R-:W-:Y:S02]  /*0640*/  ISETP.EQ.AND P3, PT, R22.reuse, -0x18, PT ;  /* 0xffffffe81600780c */ /* 0x040fe40003f62270 */
[C---:B------:R-:W-:Y:S02]  /*0650*/  ISETP.EQ.AND P4, PT, R22.reuse, -0x14, PT ;  /* 0xffffffec1600780c */ /* 0x040fe40003f82270 */
[C---:B------:R-:W-:Y:S02]  /*0660*/  ISETP.EQ.AND P0, PT, R22.reuse, -0x10, PT ;  /* 0xfffffff01600780c */ /* 0x040fe40003f02270 */
[C---:B------:R-:W-:Y:S02]  /*0670*/  ISETP.EQ.AND P1, PT, R22.reuse, -0xc, PT ;  /* 0xfffffff41600780c */ /* 0x040fe40003f22270 */
[C---:B------:R-:W-:Y:S02]  /*0680*/  ISETP.EQ.AND P2, PT, R22.reuse, -0x8, PT ;  /* 0xfffffff81600780c */ /* 0x040fe40003f42270 */
[----:B------:R-:W-:-:S03]  /*0690*/  ISETP.EQ.AND P5, PT, R22, 0x4, PT ;  /* 0x000000041600780c */ /* 0x000fc60003fa2270 */
[--C-:B------:R-:W-:Y:S01]  /*06a0*/  @P3 IMAD.MOV.U32 R0, RZ, RZ, R9.reuse ;  /* 0x000000ffff003224 */ /* 0x100fe200078e0009 */
[C---:B------:R-:W-:Y:S01]  /*06b0*/  ISETP.EQ.AND P3, PT, R22.reuse, -0x4, PT ;  /* 0xfffffffc1600780c */ /* 0x040fe20003f62270 */
[----:B------:R-:W-:Y:S02]  /*06c0*/  @P4 IMAD.MOV.U32 R11, RZ, RZ, R9 ;  /* 0x000000ffff0b4224 */ /* 0x000fe400078e0009 */
[--C-:B------:R-:W-:Y:S01]  /*06d0*/  @P4 IMAD.MOV.U32 R0, RZ, RZ, R15.reuse ;  /* 0x000000ffff004224 */ /* 0x100fe200078e000f */
[----:B------:R-:W-:Y:S01]  /*06e0*/  ISETP.EQ.AND P4, PT, R22, RZ, PT ;  /* 0x000000ff1600720c */ /* 0x000fe20003f82270 */
[----:B------:R-:W-:Y:S01]  /*06f0*/  @P0 IMAD.MOV.U32 R11, RZ, RZ, R15 ;  /* 0x000000ffff0b0224 */ /* 0x000fe200078e000f */
[----:B------:R-:W-:Y:S01]  /*0700*/  @P0 MOV R0, R16 ;  /* 0x0000001000000202 */ /* 0x000fe20000000f00 */
[----:B------:R-:W-:Y:S02]  /*0710*/  @P1 IMAD.MOV.U32 R11, RZ, RZ, R16 ;  /* 0x000000ffff0b1224 */ /* 0x000fe400078e0010 */
[----:B------:R-:W-:-:S02]  /*0720*/  @P2 IMAD.MOV.U32 R11, RZ, RZ, R17 ;  /* 0x000000ffff0b2224 */ /* 0x000fc400078e0011 */
[----:B------:R-:W-:Y:S02]  /*0730*/  @P1 IMAD.MOV.U32 R0, RZ, RZ, R17 ;  /* 0x000000ffff001224 */ /* 0x000fe400078e0011 */
[----:B------:R-:W-:Y:S01]  /*0740*/  @P3 MOV R11, R18 ;  /* 0x00000012000b3202 */ /* 0x000fe20000000f00 */
[----:B------:R-:W-:Y:S02]  /*0750*/  @P2 IMAD.MOV.U32 R0, RZ, RZ, R18 ;  /* 0x000000ffff002224 */ /* 0x000fe400078e0012 */
[--C-:B------:R-:W-:Y:S02]  /*0760*/  @P3 IMAD.MOV.U32 R0, RZ, RZ, R19.reuse ;  /* 0x000000ffff003224 */ /* 0x100fe400078e0013 */
[----:B------:R-:W-:Y:S02]  /*0770*/  @P4 IMAD.MOV.U32 R11, RZ, RZ, R19 ;  /* 0x000000ffff0b4224 */ /* 0x000fe400078e0013 */
[--C-:B------:R-:W-:Y:S02]  /*0780*/  @P5 IMAD.MOV.U32 R11, RZ, RZ, R23.reuse ;  /* 0x000000ffff0b5224 */ /* 0x100fe400078e0017 */
[----:B------:R-:W-:-:S03]  /*0790*/  @P4 IMAD.MOV.U32 R0, RZ, RZ, R23 ;  /* 0x000000ffff004224 */ /* 0x000fc600078e0017 */
[----:B------:R-:W-:Y:S01]  /*07a0*/  MOV R12, R11 ;  /* 0x0000000b000c7202 */ /* 0x000fe20000000f00 */
[----:B------:R-:W-:Y:S06]  /*07b0*/  @!P6 BRA `(.L_x_41) ;  /* 0x00000000002ce947 */ /* 0x000fec0003800000 */
[----:B------:R-:W-:Y:S01]  /*07c0*/  @P0 IMAD.MOV.U32 R13, RZ, RZ, R9 ;  /* 0x000000ffff0d0224 */ /* 0x000fe200078e0009 */
[----:B------:R-:W-:Y:S01]  /*07d0*/  ISETP.EQ.AND P0, PT, R22, 0x8, PT ;  /* 0x000000081600780c */ /* 0x000fe20003f02270 */
[----:B------:R-:W-:Y:S01]  /*07e0*/  @P1 IMAD.MOV.U32 R13, RZ, RZ, R15 ;  /* 0x000000ffff0d1224 */ /* 0x000fe200078e000f */
[----:B------:R-:W-:Y:S01]  /*07f0*/  LOP3.LUT R11, R10, 0x1f, RZ, 0xc0, !PT ;  /* 0x0000001f0a0b7812 */ /* 0x000fe200078ec0ff */
[----:B------:R-:W-:Y:S02]  /*0800*/  @P2 IMAD.MOV.U32 R13, RZ, RZ, R16 ;  /* 0x000000ffff0d2224 */ /* 0x000fe400078e0010 */
[----:B------:R-:W-:Y:S01]  /*0810*/  @P3 IMAD.MOV.U32 R13, RZ, RZ, R17 ;  /* 0x000000ffff0d3224 */ /* 0x000fe200078e0011 */
[----:B------:R-:W-:Y:S01]  /*0820*/  @P4 MOV R13, R18 ;  /* 0x00000012000d4202 */ /* 0x000fe20000000f00 */
[----:B------:R-:W-:Y:S01]  /*0830*/  @P5 IMAD.MOV.U32 R13, RZ, RZ, R19 ;  /* 0x000000ffff0d5224 */ /* 0x000fe200078e0013 */
[----:B------:R-:W-:-:S05]  /*0840*/  SHF.L.W.U32.HI R0, R12, R11, R0 ;  /* 0x0000000b0c007219 */ /* 0x000fca0000010e00 */
[----:B------:R-:W-:-:S05]  /*0850*/  @P0 IMAD.MOV.U32 R13, RZ, RZ, R23 ;  /* 0x000000ffff0d0224 */ /* 0x000fca00078e0017 */
[----:B------:R-:W-:-:S07]  /*0860*/  SHF.L.W.U32.HI R12, R13, R11, R12 ;  /* 0x0000000b0d0c7219 */ /* 0x000fce0000010e0c */
.L_x_41:
[----:B------:R-:W-:Y:S05]  /*0870*/  BSYNC.RECONVERGENT B2 ;  /* 0x0000000000027941 */ /* 0x000fea0003800200 */
.L_x_40:
[C-C-:B------:R-:W-:Y:S01]  /*0880*/  SHF.L.W.U32.HI R23, R12.reuse, 0x2, R0.reuse ;  /* 0x000000020c177819 */ /* 0x140fe20000010e00 */
[----:B------:R-:W-:Y:S01]  /*0890*/  IMAD.SHL.U32 R10, R12, 0x4, RZ ;  /* 0x000000040c0a7824 */ /* 0x000fe200078e00ff */
[----:B------:R-:W-:Y:S01]  /*08a0*/  UMOV UR4, 0x54442d19 ;  /* 0x54442d1900047882 */ /* 0x000fe20000000000 */
[----:B------:R-:W-:Y:S01]  /*08b0*/  UMOV UR5, 0x3bf921fb ;  /* 0x3bf921fb00057882 */ /* 0x000fe20000000000 */
[----:B------:R-:W-:Y:S02]  /*08c0*/  SHF.R.S32.HI R11, RZ, 0x1f, R23 ;  /* 0x0000001fff0b7819 */ /* 0x000fe40000011417 */
[----:B------:R-:W-:Y:S02]  /*08d0*/  SHF.R.U32.HI R0, RZ, 0x1e, R0 ;  /* 0x0000001eff007819 */ /* 0x000fe40000011600 */
[C---:B------:R-:W-:Y:S02]  /*08e0*/  LOP3.LUT R10, R11.reuse, R10, RZ, 0x3c, !PT ;  /* 0x0000000a0b0a7212 */ /* 0x040fe400078e3cff */
[----:B------:R-:W-:-:S02]  /*08f0*/  LOP3.LUT R11, R11, R23, RZ, 0x3c, !PT ;  /* 0x000000170b0b7212 */ /* 0x000fc400078e3cff */
[----:B------:R-:W-:Y:S02]  /*0900*/  ISETP.GE.AND P0, PT, R8, RZ, PT ;  /* 0x000000ff0800720c */ /* 0x000fe40003f06270 */
[C---:B------:R-:W-:Y:S02]  /*0910*/  LOP3.LUT R22, R23.reuse, R8, RZ, 0x3c, !PT ;  /* 0x0000000817167212 */ /* 0x040fe400078e3cff */
[----:B------:R-:W0:Y:S01]  /*0920*/  I2F.F64.S64 R10, R10 ;  /* 0x0000000a000a7312 */ /* 0x000e220000301c00 */
[----:B------:R-:W-:Y:S02]  /*0930*/  LEA.HI R0, R23, R0, RZ, 0x1 ;  /* 0x0000000017007211 */ /* 0x000fe400078f08ff */
[----:B------:R-:W-:-:S03]  /*0940*/  ISETP.GE.AND P1, PT, R22, RZ, PT ;  /* 0x000000ff1600720c */ /* 0x000fc60003f26270 */
[----:B------:R-:W-:-:S05]  /*0950*/  IMAD.MOV R22, RZ, RZ, -R0 ;  /* 0x000000ffff167224 */ /* 0x000fca00078e0a00 */
[----:B------:R-:W-:Y:S01]  /*0960*/  @!P0 MOV R0, R22 ;  /* 0x0000001600008202 */ /* 0x000fe20000000f00 */
[----:B0-----:R-:W-:-:S10]  /*0970*/  DMUL R12, R10, UR4 ;  /* 0x000000040a0c7c28 */ /* 0x001fd40008000000 */
[----:B------:R-:W0:Y:S02]  /*0980*/  F2F.F32.F64 R12, R12 ;  /* 0x0000000c000c7310 */ /* 0x000e240000301000 */
[----:B0-----:R-:W-:-:S07]  /*0990*/  FSEL R11, -R12, R12, !P1 ;  /* 0x0000000c0c0b7208 */ /* 0x001fce0004800100 */
.L_x_38:
[----:B------:R-:W-:Y:S05]  /*09a0*/  BSYNC.RECONVERGENT B1 ;  /* 0x0000000000017941 */ /* 0x000fea0003800200 */
.L_x_37:
[----:B------:R-:W-:Y:S02]  /*09b0*/  IMAD.MOV.U32 R23, RZ, RZ, 0x37cbac00 ;  /* 0x37cbac00ff177424 */ /* 0x000fe400078e00ff */
[----:B------:R-:W-:Y:S01]  /*09c0*/  FMUL R10, R11, R11 ;  /* 0x0000000b0b0a7220 */ /* 0x000fe20000400000 */
[----:B------:R-:W-:Y:S01]  /*09d0*/  LOP3.LUT R13, R0, 0x1, RZ, 0xc0, !PT ;  /* 0x00000001000d7812 */ /* 0x000fe200078ec0ff */
[----:B------:R-:W-:Y:S01]  /*09e0*/  IMAD.MOV.U32 R25, RZ, RZ, 0x3c0885e4 ;  /* 0x3c0885e4ff197424 */ /* 0x000fe200078e00ff */
[----:B------:R-:W-:Y:S01]  /*09f0*/  FSETP.GE.AND P2, PT, |R14|, 105615, PT ;  /* 0x47ce47800e00780b */ /* 0x000fe20003f46200 */
[----:B------:R-:W-:Y:S01]  /*0a00*/  FFMA R12, R10, R23, -0.0013887860113754868507 ;  /* 0xbab607ed0a0c7423 */ /* 0x000fe20000000017 */
[----:B------:R-:W-:Y:S01]  /*0a10*/  ISETP.NE.U32.AND P0, PT, R13, 0x1, PT ;  /* 0x000000010d00780c */ /* 0x000fe20003f05070 */
[----:B------:R-:W-:Y:S01]  /*0a20*/  VIADD R0, R0, 0x1 ;  /* 0x0000000100007836 */ /* 0x000fe20000000000 */
[----:B------:R-:W-:Y:S01]  /*0a30*/  BSSY.RECONVERGENT B1, `(.L_x_42) ;  /* 0x000006b000017945 */ /* 0x000fe20003800200 */
[----:B------:R-:W-:Y:S01]  /*0a40*/  IMAD.MOV.U32 R22, RZ, RZ, 0x3e2aaaa8 ;  /* 0x3e2aaaa8ff167424 */ /* 0x000fe200078e00ff */
[----:B------:R-:W-:-:S02]  /*0a50*/  FSEL R13, R12, -0.00019574658654164522886, P0 ;  /* 0xb94d41530c0d7808 */ /* 0x000fc40000000000 */
[----:B------:R-:W-:Y:S02]  /*0a60*/  FSEL R25, R25, 0.041666727513074874878, !P0 ;  /* 0x3d2aaabb19197808 */ /* 0x000fe40004000000 */
[----:B------:R-:W-:Y:S02]  /*0a70*/  LOP3.LUT P1, RZ, R0, 0x2, RZ, 0xc0, !PT ;  /* 0x0000000200ff7812 */ /* 0x000fe4000782c0ff */
[----:B------:R-:W-:Y:S01]  /*0a80*/  FSEL R0, R11, 1, !P0 ;  /* 0x3f8000000b007808 */ /* 0x000fe20004000000 */
[----:B------:R-:W-:Y:S01]  /*0a90*/  FFMA R13, R10, R13, R25 ;  /* 0x0000000d0a0d7223 */ /* 0x000fe20000000019 */
[----:B------:R-:W-:-:S03]  /*0aa0*/  FSEL R12, -R22, -0.4999999701976776123, !P0 ;  /* 0xbeffffff160c7808 */ /* 0x000fc60004000100 */
[C---:B------:R-:W-:Y:S02]  /*0ab0*/  FFMA R11, R10.reuse, R0, RZ ;  /* 0x000000000a0b7223 */ /* 0x040fe400000000ff */
[----:B------:R-:W-:-:S04]  /*0ac0*/  FFMA R12, R10, R13, R12 ;  /* 0x0000000d0a0c7223 */ /* 0x000fc8000000000c */
[----:B------:R-:W-:-:S04]  /*0ad0*/  FFMA R22, R11, R12, R0 ;  /* 0x0000000c0b167223 */ /* 0x000fc80000000000 */
[----:B------:R-:W-:Y:S01]  /*0ae0*/  @P1 FADD R22, RZ, -R22 ;  /* 0x80000016ff161221 */ /* 0x000fe20000000000 */
[----:B------:R-:W-:Y:S06]  /*0af0*/  @!P2 BRA `(.L_x_43) ;  /* 0x000000040078a947 */ /* 0x000fec0003800000 */
[----:B------:R-:W-:-:S13]  /*0b00*/  FSETP.NEU.AND P0, PT, |R14|, +INF , PT ;  /* 0x7f8000000e00780b */ /* 0x000fda0003f0d200 */
[----:B------:R-:W-:Y:S01]  /*0b10*/  @!P0 FMUL R21, RZ, -R14 ;  /* 0x8000000eff158220 */ /* 0x000fe20000400000 */
[----:B------:R-:W-:Y:S01]  /*0b20*/  @!P0 MOV R20, RZ ;  /* 0x000000ff00148202 */ /* 0x000fe20000000f00 */
[----:B------:R-:W-:Y:S06]  /*0b30*/  @!P0 BRA `(.L_x_43) ;  /* 0x0000000400688947 */ /* 0x000fec0003800000 */
[----:B------:R-:W-:Y:S01]  /*0b40*/  IMAD.SHL.U32 R0, R8, 0x100, RZ ;  /* 0x0000010008007824 */ /* 0x000fe200078e00ff */
[----:B------:R-:W0:Y:S01]  /*0b50*/  LDCU.64 UR8, c[0x4][URZ] ;  /* 0x01000000ff0877ac */ /* 0x000e220008000a00 */
[----:B------:R-:W-:Y:S02]  /*0b60*/  IMAD.MOV.U32 R21, RZ, RZ, RZ ;  /* 0x000000ffff157224 */ /* 0x000fe400078e00ff */
[----:B------:R-:W-:Y:S01]  /*0b70*/  IMAD.MOV.U32 R14, RZ, RZ, RZ ;  /* 0x000000ffff0e7224 */ /* 0x000fe200078e00ff */
[----:B------:R-:W-:Y:S01]  /*0b80*/  LOP3.LUT R25, R0, 0x80000000, RZ, 0xfc, !PT ;  /* 0x8000000000197812 */ /* 0x000fe200078efcff */
[----:B------:R-:W-:Y:S01]  /*0b90*/  UMOV UR5, URZ ;  /* 0x000000ff00057c82 */ /* 0x000fe20008000000 */
[----:B------:R-:W-:-:S05]  /*0ba0*/  UMOV UR4, URZ ;  /* 0x000000ff00047c82 */ /* 0x000fca0008000000 */
.L_x_44:
        /* <DEDUP_REMOVED lines=11> */
[----:B------:R-:W-:-:S02]  /*0c60*/  ISETP.EQ.AND P4, PT, R14, 0x10, PT ;  /* 0x000000100e00780c */ /* 0x000fc40003f82270 */
[C---:B------:R-:W-:Y:S01]  /*0c70*/  ISETP.EQ.AND P5, PT, R14.reuse, 0x14, PT ;  /* 0x000000140e00780c */ /* 0x040fe20003fa2270 */
[----:B------:R-:W-:Y:S02]  /*0c80*/  VIADD R14, R14, 0x4 ;  /* 0x000000040e0e7836 */ /* 0x000fe40000000000 */
[----:B--2---:R-:W-:-:S03]  /*0c90*/  IMAD.WIDE.U32 R12, R10, R25, RZ ;  /* 0x000000190a0c7225 */ /* 0x004fc600078e00ff */
[----:B------:R-:W-:-:S04]  /*0ca0*/  IADD3 R0, P6, PT, R12, R21, RZ ;  /* 0x000000150c007210 */ /* 0x000fc80007fde0ff */
[----:B------:R-:W-:Y:S01]  /*0cb0*/  IADD3.X R21, PT, PT, R13, UR5, RZ, P6, !PT ;  /* 0x000000050d157c10 */ /* 0x000fe2000b7fe4ff */
[--C-:B------:R-:W-:Y:S01]  /*0cc0*/  @P0 IMAD.MOV.U32 R9, RZ, RZ, R0.reuse ;  /* 0x000000ffff090224 */ /* 0x100fe200078e0000 */
[----:B------:R-:W-:Y:S01]  /*0cd0*/  @P4 MOV R18, R0 ;  /* 0x0000000000124202 */ /* 0x000fe20000000f00 */
[--C-:B------:R-:W-:Y:S02]  /*0ce0*/  @P1 IMAD.MOV.U32 R15, RZ, RZ, R0.reuse ;  /* 0x000000ffff0f1224 */ /* 0x100fe400078e0000 */
[--C-:B------:R-:W-:Y:S02]  /*0cf0*/  @P2 IMAD.MOV.U32 R16, RZ, RZ, R0.reuse ;  /* 0x000000ffff102224 */ /* 0x100fe400078e0000 */
[--C-:B------:R-:W-:Y:S02]  /*0d00*/  @P3 IMAD.MOV.U32 R17, RZ, RZ, R0.reuse ;  /* 0x000000ffff113224 */ /* 0x100fe400078e0000 */
[----:B------:R-:W-:Y:S01]  /*0d10*/  @P5 IMAD.MOV.U32 R19, RZ, RZ, R0 ;  /* 0x000000ffff135224 */ /* 0x000fe200078e0000 */
[----:B------:R-:W-:Y:S06]  /*0d20*/  BRA.U UP0, `(.L_x_44) ;  /* 0xfffffffd00a07547 */ /* 0x000fec000b83ffff */
[----:B------:R-:W-:Y:S01]  /*0d30*/  SHF.R.U32.HI R11, RZ, 0x17, R8 ;  /* 0x00000017ff0b7819 */ /* 0x000fe20000011608 */
[----:B------:R-:W-:Y:S03]  /*0d40*/  BSSY.RECONVERGENT B2, `(.L_x_45) ;  /* 0x0000027000027945 */ /* 0x000fe60003800200 */
[C---:B------:R-:W-:Y:S02]  /*0d50*/  LOP3.LUT R0, R11.reuse, 0xe0, RZ, 0xc0, !PT ;  /* 0x000000e00b007812 */ /* 0x040fe400078ec0ff */
[----:B------:R-:W-:-:S03]  /*0d60*/  LOP3.LUT P6, RZ, R11, 0x1f, RZ, 0xc0, !PT ;  /* 0x0000001f0bff7812 */ /* 0x000fc600078cc0ff */
[----:B------:R-:W-:-:S05]  /*0d70*/  VIADD R0, R0, 0xffffff80 ;  /* 0xffffff8000007836 */ /* 0x000fca0000000000 */
[----:B------:R-:W-:-:S05]  /*0d80*/  SHF.R.U32.HI R0, RZ, 0x5, R0 ;  /* 0x00000005ff007819 */ /* 0x000fca0000011600 */
[----:B------:R-:W-:-:S05]  /*0d90*/  IMAD.U32 R12, R0, -0x4, RZ ;  /* 0xfffffffc000c7824 */ /* 0x000fca00078e00ff */
[C---:B------:R-:W-:Y:S02]  /*0da0*/  ISETP.EQ.AND P3, PT, R12.reuse, -0x18, PT ;  /* 0xffffffe80c00780c */ /* 0x040fe40003f62270 */
[C---:B------:R-:W-:Y:S02]  /*0db0*/  ISETP.EQ.AND P4, PT, R12.reuse, -0x14, PT ;  /* 0xffffffec0c00780c */ /* 0x040fe40003f82270 */
[C---:B------:R-:W-:Y:S02]  /*0dc0*/  ISETP.EQ.AND P2, PT, R12.reuse, -0x10, PT ;  /* 0xfffffff00c00780c */ /* 0x040fe40003f42270 */
[C---:B------:R-:W-:Y:S02]  /*0dd0*/  ISETP.EQ.AND P1, PT, R12.reuse, -0xc, PT ;  /* 0xfffffff40c00780c */ /* 0x040fe40003f22270 */
[C---:B------:R-:W-:Y:S02]  /*0de0*/  ISETP.EQ.AND P0, PT, R12.reuse, -0x8, PT ;  /* 0xfffffff80c00780c */ /* 0x040fe40003f02270 */
[----:B------:R-:W-:-:S03]  /*0df0*/  ISETP.EQ.AND P5, PT, R12, RZ, PT ;  /* 0x000000ff0c00720c */ /* 0x000fc60003fa2270 */
[----:B------:R-:W-:Y:S02]  /*0e00*/  @P3 MOV R0, R9 ;  /* 0x0000000900003202 */ /* 0x000fe40000000f00 */
[C---:B------:R-:W-:Y:S01]  /*0e10*/  ISETP.EQ.AND P3, PT, R12.reuse, -0x4, PT ;  /* 0xfffffffc0c00780c */ /* 0x040fe20003f62270 */
[----:B------:R-:W-:Y:S02]  /*0e20*/  @P4 IMAD.MOV.U32 R10, RZ, RZ, R9 ;  /* 0x000000ffff0a4224 */ /* 0x000fe400078e0009 */
[--C-:B------:R-:W-:Y:S01]  /*0e30*/  @P4 IMAD.MOV.U32 R0, RZ, RZ, R15.reuse ;  /* 0x000000ffff004224 */ /* 0x100fe200078e000f */
[----:B------:R-:W-:Y:S01]  /*0e40*/  ISETP.EQ.AND P4, PT, R12, 0x4, PT ;  /* 0x000000040c00780c */ /* 0x000fe20003f82270 */
[----:B------:R-:W-:Y:S01]  /*0e50*/  @P2 IMAD.MOV.U32 R10, RZ, RZ, R15 ;  /* 0x000000ffff0a2224 */ /* 0x000fe200078e000f */
[----:B------:R-:W-:Y:S01]  /*0e60*/  @P1 MOV R10, R16 ;  /* 0x00000010000a1202 */ /* 0x000fe20000000f00 */
[----:B------:R-:W-:Y:S02]  /*0e70*/  @P2 IMAD.MOV.U32 R0, RZ, RZ, R16 ;  /* 0x000000ffff002224 */ /* 0x000fe400078e0010 */
[----:B------:R-:W-:-:S02]  /*0e80*/  @P1 IMAD.MOV.U32 R0, RZ, RZ, R17 ;  /* 0x000000ffff001224 */ /* 0x000fc400078e0011 */
[----:B------:R-:W-:Y:S02]  /*0e90*/  @P0 IMAD.MOV.U32 R10, RZ, RZ, R17 ;  /* 0x000000ffff0a0224 */ /* 0x000fe400078e0011 */
[--C-:B------:R-:W-:Y:S01]  /*0ea0*/  @P0 IMAD.MOV.U32 R0, RZ, RZ, R18.reuse ;  /* 0x000000ffff000224 */ /* 0x100fe200078e0012 */
[----:B------:R-:W-:Y:S01]  /*0eb0*/  @P3 MOV R0, R19 ;  /* 0x0000001300003202 */ /* 0x000fe20000000f00 */
[----:B------:R-:W-:Y:S02]  /*0ec0*/  @P3 IMAD.MOV.U32 R10, RZ, RZ, R18 ;  /* 0x000000ffff0a3224 */ /* 0x000fe400078e0012 */
[----:B------:R-:W-:Y:S02]  /*0ed0*/  @P5 IMAD.MOV.U32 R10, RZ, RZ, R19 ;  /* 0x000000ffff0a5224 */ /* 0x000fe400078e0013 */
[--C-:B------:R-:W-:Y:S02]  /*0ee0*/  @P5 IMAD.MOV.U32 R0, RZ, RZ, R21.reuse ;  /* 0x000000ffff005224 */ /* 0x100fe400078e0015 */
[----:B------:R-:W-:Y:S01]  /*0ef0*/  @P4 IMAD.MOV.U32 R10, RZ, RZ, R21 ;  /* 0x000000ffff0a4224 */ /* 0x000fe200078e0015 */
[----:B------:R-:W-:Y:S06]  /*0f00*/  @!P6 BRA `(.L_x_46) ;  /* 0x000000000028e947 */ /* 0x000fec0003800000 */
[----:B------:R-:W-:Y:S01]  /*0f10*/  @P1 IMAD.MOV.U32 R9, RZ, RZ, R15 ;  /* 0x000000ffff091224 */ /* 0x000fe200078e000f */
[----:B------:R-:W-:Y:S01]  /*0f20*/  @P0 MOV R9, R16 ;  /* 0x0000001000090202 */ /* 0x000fe20000000f00 */
[----:B------:R-:W-:Y:S01]  /*0f30*/  @P3 IMAD.MOV.U32 R9, RZ, RZ, R17 ;  /* 0x000000ffff093224 */ /* 0x000fe200078e0011 */
[----:B------:R-:W-:Y:S01]  /*0f40*/  ISETP.EQ.AND P0, PT, R12, 0x8, PT ;  /* 0x000000080c00780c */ /* 0x000fe20003f02270 */
[----:B------:R-:W-:Y:S01]  /*0f50*/  @P5 IMAD.MOV.U32 R9, RZ, RZ, R18 ;  /* 0x000000ffff095224 */ /* 0x000fe200078e0012 */
[----:B------:R-:W-:Y:S01]  /*0f60*/  LOP3.LUT R11, R11, 0x1f, RZ, 0xc0, !PT ;  /* 0x0000001f0b0b7812 */ /* 0x000fe200078ec0ff */
[----:B------:R-:W-:-:S03]  /*0f70*/  @P4 IMAD.MOV.U32 R9, RZ, RZ, R19 ;  /* 0x000000ffff094224 */ /* 0x000fc600078e0013 */
[----:B------:R-:W-:-:S07]  /*0f80*/  SHF.L.W.U32.HI R0, R10, R11, R0 ;  /* 0x0000000b0a007219 */ /* 0x000fce0000010e00 */
[----:B------:R-:W-:-:S05]  /*0f90*/  @P0 IMAD.MOV.U32 R9, RZ, RZ, R21 ;  /* 0x000000ffff090224 */ /* 0x000fca00078e0015 */
[----:B------:R-:W-:-:S07]  /*0fa0*/  SHF.L.W.U32.HI R10, R9, R11, R10 ;  /* 0x0000000b090a7219 */ /* 0x000fce0000010e0a */
.L_x_46:
[----:B------:R-:W-:Y:S05]  /*0fb0*/  BSYNC.RECONVERGENT B2 ;  /* 0x0000000000027941 */ /* 0x000fea0003800200 */
.L_x_45:
[C---:B------:R-:W-:Y:S01]  /*0fc0*/  SHF.L.W.U32.HI R9, R10.reuse, 0x2, R0 ;  /* 0x000000020a097819 */ /* 0x040fe20000010e00 */
[----:B------:R-:W-:Y:S01]  /*0fd0*/  UMOV UR4, 0x54442d19 ;  /* 0x54442d1900047882 */ /* 0x000fe20000000000 */
[----:B------:R-:W-:Y:S01]  /*0fe0*/  SHF.L.U32 R10, R10, 0x2, RZ ;  /* 0x000000020a0a7819 */ /* 0x000fe200000006ff */
[----:B------:R-:W-:Y:S01]  /*0ff0*/  UMOV UR5, 0x3bf921fb ;  /* 0x3bf921fb00057882 */ /* 0x000fe20000000000 */
[----:B------:R-:W-:Y:S02]  /*1000*/  SHF.R.S32.HI R11, RZ, 0x1f, R9 ;  /* 0x0000001fff0b7819 */ /* 0x000fe40000011409 */
[----:B------:R-:W-:Y:S02]  /*1010*/  ISETP.GE.AND P1, PT, R8, RZ, PT ;  /* 0x000000ff0800720c */ /* 0x000fe40003f26270 */
[C---:B------:R-:W-:Y:S02]  /*1020*/  LOP3.LUT R12, R11.reuse, R10, RZ, 0x3c, !PT ;  /* 0x0000000a0b0c7212 */ /* 0x040fe400078e3cff */
[----:B------:R-:W-:-:S02]  /*1030*/  LOP3.LUT R13, R11, R9, RZ, 0x3c, !PT ;  /* 0x000000090b0d7212 */ /* 0x000fc400078e3cff */
[----:B------:R-:W-:Y:S02]  /*1040*/  SHF.R.U32.HI R0, RZ, 0x1e, R0 ;  /* 0x0000001eff007819 */ /* 0x000fe40000011600 */
[----:B------:R-:W0:Y:S01]  /*1050*/  I2F.F64.S64 R10, R12 ;  /* 0x0000000c000a7312 */ /* 0x000e220000301c00 */
[C---:B------:R-:W-:Y:S02]  /*1060*/  LOP3.LUT R8, R9.reuse, R8, RZ, 0x3c, !PT ;  /* 0x0000000809087212 */ /* 0x040fe400078e3cff */
[----:B------:R-:W-:Y:S02]  /*1070*/  LEA.HI R20, R9, R0, RZ, 0x1 ;  /* 0x0000000009147211 */ /* 0x000fe400078f08ff */
[----:B------:R-:W-:-:S03]  /*1080*/  ISETP.GE.AND P0, PT, R8, RZ, PT ;  /* 0x000000ff0800720c */ /* 0x000fc60003f06270 */
[----:B------:R-:W-:-:S04]  /*1090*/  IMAD.MOV R0, RZ, RZ, -R20 ;  /* 0x000000ffff007224 */ /* 0x000fc800078e0a14 */
[----:B------:R-:W-:Y:S01]  /*10a0*/  @!P1 IMAD.MOV.U32 R20, RZ, RZ, R0 ;  /* 0x000000ffff149224 */ /* 0x000fe200078e0000 */
[----:B0-----:R-:W-:-:S10]  /*10b0*/  DMUL R10, R10, UR4 ;  /* 0x000000040a0a7c28 */ /* 0x001fd40008000000 */
[----:B------:R-:W0:Y:S02]  /*10c0*/  F2F.F32.F64 R10, R10 ;  /* 0x0000000a000a7310 */ /* 0x000e240000301000 */
[----:B0-----:R-:W-:-:S07]  /*10d0*/  FSEL R21, -R10, R10, !P0 ;  /* 0x0000000a0a157208 */ /* 0x001fce0004000100 */
.L_x_43:
[----:B------:R-:W-:Y:S05]  /*10e0*/  BSYNC.RECONVERGENT B1 ;  /* 0x0000000000017941 */ /* 0x000fea0003800200 */
.L_x_42:
[----:B------:R-:W-:Y:S01]  /*10f0*/  FMUL R8, R21, R21 ;  /* 0x0000001515087220 */ /* 0x000fe20000400000 */
[----:B------:R-:W-:Y:S01]  /*1100*/  LOP3.LUT R0, R20, 0x1, RZ, 0xc0, !PT ;  /* 0x0000000114007812 */ /* 0x000fe200078ec0ff */
[----:B------:R-:W-:Y:S01]  /*1110*/  IMAD.MOV.U32 R9, RZ, RZ, 0x3d2aaabb ;  /* 0x3d2aaabbff097424 */ /* 0x000fe200078e00ff */
[----:B------:R-:W-:Y:S01]  /*1120*/  MOV R10, 0x3effffff ;  /* 0x3effffff000a7802 */ /* 0x000fe20000000f00 */
[----:B------:R-:W-:Y:S01]  /*1130*/  FFMA R23, R8, R23, -0.0013887860113754868507 ;  /* 0xbab607ed08177423 */ /* 0x000fe20000000017 */
[----:B------:R-:W-:Y:S01]  /*1140*/  ISETP.NE.U32.AND P0, PT, R0, 0x1, PT ;  /* 0x000000010000780c */ /* 0x000fe20003f05070 */
[----:B-----5:R-:W0:Y:S01]  /*1150*/  F2F.F64.F32 R12, R7 ;  /* 0x00000007000c7310 */ /* 0x020e220000201800 */
[----:B------:R-:W-:Y:S01]  /*1160*/  LOP3.LUT P1, RZ, R20, 0x2, RZ, 0xc0, !PT ;  /* 0x0000000214ff7812 */ /* 0x000fe2000782c0ff */
[----:B------:R-:W-:Y:S01]  /*1170*/  IMAD.MOV.U32 R14, RZ, RZ, -0x80000000 ;  /* 0x80000000ff0e7424 */ /* 0x000fe200078e00ff */
[----:B------:R-:W-:Y:S01]  /*1180*/  FSEL R23, R23, -0.00019574658654164522886, !P0 ;  /* 0xb94d415317177808 */ /* 0x000fe20004000000 */
[----:B------:R-:W-:Y:S01]  /*1190*/  IMAD.MOV.U32 R15, RZ, RZ, 0x3ee4f8b5 ;  /* 0x3ee4f8b5ff0f7424 */ /* 0x000fe200078e00ff */
[----:B------:R-:W-:Y:S01]  /*11a0*/  FSEL R9, R9, 0.0083327032625675201416, !P0 ;  /* 0x3c0885e409097808 */ /* 0x000fe20004000000 */
[----:B------:R-:W-:Y:S01]  /*11b0*/  UMOV UR4, 0x0 ;  /* 0x0000000000047882 */ /* 0x000fe20000000000 */
[----:B------:R-:W-:Y:S01]  /*11c0*/  FSEL R0, R21, 1, P0 ;  /* 0x3f80000015007808 */ /* 0x000fe20000000000 */
[----:B------:R-:W-:Y:S01]  /*11d0*/  UMOV UR5, 0x3fe00000 ;  /* 0x3fe0000000057882 */ /* 0x000fe20000000000 */
[----:B------:R-:W-:Y:S01]  /*11e0*/  FSEL R10, -R10, -0.16666662693023681641, !P0 ;  /* 0xbe2aaaa80a0a7808 */ /* 0x000fe20004000100 */
[----:B------:R-:W-:-:S02]  /*11f0*/  FFMA R9, R8, R23, R9 ;  /* 0x0000001708097223 */ /* 0x000fc40000000009 */
[C---:B------:R-:W-:Y:S02]  /*1200*/  FFMA R11, R8.reuse, R0, RZ ;  /* 0x00000000080b7223 */ /* 0x040fe400000000ff */
[----:B------:R-:W-:Y:S01]  /*1210*/  FFMA R10, R8, R9, R10 ;  /* 0x00000009080a7223 */ /* 0x000fe2000000000a */
[----:B0-----:R-:W-:Y:S01]  /*1220*/  DFMA R12, R12, UR4, R14 ;  /* 0x000000040c0c7c2b */ /* 0x001fe2000800000e */
[----:B------:R-:W0:Y:S02]  /*1230*/  F2F.F64.F32 R8, R6 ;  /* 0x0000000600087310 */ /* 0x000e240000201800 */
[----:B------:R-:W-:-:S04]  /*1240*/  FFMA R0, R11, R10, R0 ;  /* 0x0000000a0b007223 */ /* 0x000fc80000000000 */
[----:B------:R-:W-:-:S04]  /*1250*/  @P1 FADD R0, RZ, -R0 ;  /* 0x80000000ff001221 */ /* 0x000fc80000000000 */
[----:B------:R-:W-:-:S04]  /*1260*/  FMUL R10, R4, R0 ;  /* 0x00000000040a7220 */ /* 0x000fc80000400000 */
[C---:B------:R-:W-:Y:S01]  /*1270*/  FFMA R10, R5.reuse, R22, R10 ;  /* 0x00000016050a7223 */ /* 0x040fe2000000000a */
[----:B------:R-:W-:Y:S01]  /*1280*/  FMUL R5, R5, R0 ;  /* 0x0000000005057220 */ /* 0x000fe20000400000 */
[----:B0-----:R-:W-:-:S03]  /*1290*/  DFMA R8, R8, UR4, R14 ;  /* 0x0000000408087c2b */ /* 0x001fc6000800000e */
[----:B------:R-:W-:Y:S01]  /*12a0*/  FFMA R5, R4, R22, -R5 ;  /* 0x0000001604057223 */ /* 0x000fe20000000805 */
[----:B------:R-:W0:Y:S08]  /*12b0*/  F2F.F64.F32 R10, |R10| ;  /* 0x4000000a000a7310 */ /* 0x000e300000201800 */
[----:B------:R-:W1:Y:S01]  /*12c0*/  F2F.F64.F32 R4, |R5| ;  /* 0x4000000500047310 */ /* 0x000e620000201800 */
[----:B0-----:R-:W-:-:S06]  /*12d0*/  DSETP.GT.AND P0, PT, R12, R10, PT ;  /* 0x0000000a0c00722a */ /* 0x001fcc0003f04000 */
[----:B-1----:R-:W-:-:S06]  /*12e0*/  DSETP.GT.AND P0, PT, R8, R4, P0 ;  /* 0x000000040800722a */ /* 0x002fcc0000704000 */
[----:B------:R-:W-:-:S08]  /*12f0*/  SEL R7, RZ, 0x1, !P0 ;  /* 0x00000001ff077807 */ /* 0x000fd00004000000 */
.L_x_36:
[----:B------:R-:W-:Y:S05]  /*1300*/  BSYNC.RECONVERGENT B0 ;  /* 0x0000000000007941 */ /* 0x000fea0003800200 */
.L_x_35:
[----:B------:R-:W-:Y:S01]  /*1310*/  STG.E desc[UR6][R2.64], R7 ;  /* 0x0000000702007986 */ /* 0x000fe2000c101906 */
[----:B------:R-:W-:Y:S05]  /*1320*/  EXIT ;  /* 0x000000000000794d */ /* 0x000fea0003800000 */
.L_x_47:
        /* <DEDUP_REMOVED lines=13> */
.L_x_53:


//--------------------- .nv.global.init           --------------------------
	.section	.nv.global.init,"aw",@progbits
	.align	4
.nv.global.init:
	.type		__cudart_i2opi_f,@object
	.size		__cudart_i2opi_f,(.L_0 - __cudart_i2opi_f)
__cudart_i2opi_f:
        /*0000*/ 	.byte	0x41, 0x90, 0x43, 0x3c, 0x99, 0x95, 0x62, 0xdb, 0xc0, 0xdd, 0x34, 0xf5, 0xd1, 0x57, 0x27, 0xfc
        /*0010*/ 	.byte	0x29, 0x15, 0x44, 0x4e, 0x6e, 0x83, 0xf9, 0xa2
.L_0:


//--------------------- .nv.shared.reserved.0     --------------------------
	.section	.nv.shared.reserved.0,"aw",@nobits
	.weak		__nv_reservedSMEM_offset_0_alias
	.size		__nv_reservedSMEM_offset_0_alias, 0, 64
	.other		__nv_reservedSMEM_offset_0_alias,@"STO_CUDA_RESERVED_SHARED STV_DEFAULT"
__nv_reservedSMEM_offset_0_alias:
	.zero		0
	.zero		64


//--------------------- .nv.constant0._Z21group_features_kerneliiiiPKfPKiS2_S2_Pf --------------------------
	.section	.nv.constant0._Z21group_features_kerneliiiiPKfPKiS2_S2_Pf,"a",@progbits
	.sectionflags	@""
	.align	4
.nv.constant0._Z21group_features_kerneliiiiPKfPKiS2_S2_Pf:
	.zero		952


//--------------------- .nv.constant0._Z26group_features_grad_kerneliiiiiPKfPKiS2_S2_Pf --------------------------
	.section	.nv.constant0._Z26group_features_grad_kerneliiiiiPKfPKiS2_S2_Pf,"a",@progbits
	.sectionflags	@""
	.align	4
.nv.constant0._Z26group_features_grad_kerneliiiiiPKfPKiS2_S2_Pf:
	.zero		960


//--------------------- .nv.constant0._Z19get_query_idx_stackiiiiPKiS0_Pi --------------------------
	.section	.nv.constant0._Z19get_query_idx_stackiiiiPKiS0_Pi,"a",@progbits
	.sectionflags	@""
	.align	4
.nv.constant0._Z19get_query_idx_stackiiiiPKiS0_Pi:
	.zero		936


//--------------------- .nv.constant0._Z23roipool3d_forward_stackiiiiiPKfPKiS0_PfPi --------------------------
	.section	.nv.constant0._Z23roipool3d_forward_stackiiiiiPKfPKiS0_PfPi,"a",@progbits
	.sectionflags	@""
	.align	4
.nv.constant0._Z23roipool3d_forward_stackiiiiiPKfPKiS0_PfPi:
	.zero		960


//--------------------- .nv.constant0._Z20get_pooled_idx_stackiiiiPKiS0_PiS1_S1_ --------------------------
	.section	.nv.constant0._Z20get_pooled_idx_stackiiiiPKiS0_PiS1_S1_,"a",@progbits
	.sectionflags	@""
	.align	4
.nv.constant0._Z20get_pooled_idx_stackiiiiPKiS0_PiS1_S1_:
	.zero		952


//--------------------- .nv.constant0._Z25assign_pts_to_box3d_stackiiiPKiPKfS2_Pi --------------------------
	.section	.nv.constant0._Z25assign_pts_to_box3d_stackiiiPKiPKfS2_Pi,"a",@progbits
	.sectionflags	@""
	.align	4
.nv.constant0._Z25assign_pts_to_box3d_stackiiiPKiPKfS2_Pi:
	.zero		944


//--------------------- SYMBOLS --------------------------

	.type		.nv.reservedSmem.offset0,@object
	.size		.nv.reservedSmem.offset0,0x4
